	.headerflags	@"EF_CUDA_TEXMODE_UNIFIED EF_CUDA_64BIT_ADDRESS EF_CUDA_SM80 EF_CUDA_VIRTUAL_SM(EF_CUDA_SM80)"
	.elftype	@"ET_EXEC"


//--------------------- .nv.info                  --------------------------
	.section	.nv.info,"",@"SHT_CUDA_INFO"
	.align	4


	//----- nvinfo : EIATTR_REGCOUNT
	.align		4
        /*0000*/ 	.byte	0x04, 0x2f
        /*0002*/ 	.short	(.L_1 - .L_0)
	.align		4
.L_0:
        /*0004*/ 	.word	index@(candidate0)
        /*0008*/ 	.word	0x00000050


	//----- nvinfo : EIATTR_MAX_STACK_SIZE
	.align		4
.L_1:
        /*000c*/ 	.byte	0x04, 0x23
        /*000e*/ 	.short	(.L_3 - .L_2)
	.align		4
.L_2:
        /*0010*/ 	.word	index@(candidate0)
        /*0014*/ 	.word	0x00000000


	//----- nvinfo : EIATTR_MIN_STACK_SIZE
	.align		4
.L_3:
        /*0018*/ 	.byte	0x04, 0x12
        /*001a*/ 	.short	(.L_5 - .L_4)
	.align		4
.L_4:
        /*001c*/ 	.word	index@(candidate0)
        /*0020*/ 	.word	0x00000000


	//----- nvinfo : EIATTR_FRAME_SIZE
	.align		4
.L_5:
        /*0024*/ 	.byte	0x04, 0x11
        /*0026*/ 	.short	(.L_7 - .L_6)
	.align		4
.L_6:
        /*0028*/ 	.word	index@(candidate0)
        /*002c*/ 	.word	0x00000000
.L_7:


//--------------------- .nv.info.candidate0       --------------------------
	.section	.nv.info.candidate0,"",@"SHT_CUDA_INFO"
	.align	4


	//----- nvinfo : EIATTR_CUDA_API_VERSION
	.align		4
        /*0000*/ 	.byte	0x04, 0x37
        /*0002*/ 	.short	(.L_9 - .L_8)
.L_8:
        /*0004*/ 	.word	0x00000075


	//----- nvinfo : EIATTR_SW2861232_WAR
	.align		4
.L_9:
        /*0008*/ 	.byte	0x01, 0x35
	.zero		2


	//----- nvinfo : EIATTR_PARAM_CBANK
	.align		4
        /*000c*/ 	.byte	0x04, 0x0a
        /*000e*/ 	.short	(.L_11 - .L_10)
	.align		4
.L_10:
        /*0010*/ 	.word	index@(.nv.constant0.candidate0)
        /*0014*/ 	.short	0x0160
        /*0016*/ 	.short	0x0018


	//----- nvinfo : EIATTR_CBANK_PARAM_SIZE
	.align		4
.L_11:
        /*0018*/ 	.byte	0x03, 0x19
        /*001a*/ 	.short	0x0018


	//----- nvinfo : EIATTR_KPARAM_INFO
	.align		4
        /*001c*/ 	.byte	0x04, 0x17
        /*001e*/ 	.short	(.L_13 - .L_12)
.L_12:
        /*0020*/ 	.word	0x00000000
        /*0024*/ 	.short	0x0002
        /*0026*/ 	.short	0x0010
        /*0028*/ 	.byte	0x00, 0xf0, 0x21, 0x00


	//----- nvinfo : EIATTR_KPARAM_INFO
	.align		4
.L_13:
        /*002c*/ 	.byte	0x04, 0x17
        /*002e*/ 	.short	(.L_15 - .L_14)
.L_14:
        /*0030*/ 	.word	0x00000000
        /*0034*/ 	.short	0x0001
        /*0036*/ 	.short	0x0008
        /*0038*/ 	.byte	0x00, 0xf0, 0x21, 0x00


	//----- nvinfo : EIATTR_KPARAM_INFO
	.align		4
.L_15:
        /*003c*/ 	.byte	0x04, 0x17
        /*003e*/ 	.short	(.L_17 - .L_16)
.L_16:
        /*0040*/ 	.word	0x00000000
        /*0044*/ 	.short	0x0000
        /*0046*/ 	.short	0x0000
        /*0048*/ 	.byte	0x00, 0xf0, 0x21, 0x00


	//----- nvinfo : EIATTR_MAXREG_COUNT
	.align		4
.L_17:
        /*004c*/ 	.byte	0x03, 0x1b
        /*004e*/ 	.short	0x00ff


	//----- nvinfo : EIATTR_EXIT_INSTR_OFFSETS
	.align		4
        /*0050*/ 	.byte	0x04, 0x1c
        /*0052*/ 	.short	(.L_19 - .L_18)


	//   ....[0]....
.L_18:
        /*0054*/ 	.word	0x00002050


	//----- nvinfo : EIATTR_MAX_THREADS
	.align		4
.L_19:
        /*0058*/ 	.byte	0x04, 0x05
        /*005a*/ 	.short	(.L_21 - .L_20)
.L_20:
        /*005c*/ 	.word	0x00000031
        /*0060*/ 	.word	0x00000001
        /*0064*/ 	.word	0x00000001
.L_21:


//--------------------- .nv.rel.action            --------------------------
	.section	.nv.rel.action,"",@"SHT_CUDA_RELOCINFO"
	.align	8
	.sectionentsize	8
        /*0000*/ 	.byte	0x4b, 0x00, 0x00, 0x00, 0x00, 0x00, 0x00, 0x00, 0x00, 0x02, 0x02, 0x08, 0x10, 0x0a, 0x2f, 0x22
        /* <DEDUP_REMOVED lines=13> */


//--------------------- .nv.constant0.candidate0  --------------------------
	.section	.nv.constant0.candidate0,"a",@progbits
	.align	4
.nv.constant0.candidate0:
	.zero		376


//--------------------- .text.candidate0          --------------------------
	.section	.text.candidate0,"ax",@progbits
	.sectionflags	@"SHF_BARRIERS=1"
	.sectioninfo	@"SHI_REGISTERS=80"
	.align	128
        .global         candidate0
        .type           candidate0,@function
        .size           candidate0,(.L_x_3 - candidate0)
        .other          candidate0,@"STO_CUDA_ENTRY STV_DEFAULT"
candidate0:
.text.candidate0:
[----:B------:R-:W-:-:S02]  /*0000*/  MOV R1, c[0x0][0x28] ;  /* 0x00000a0000017a02 */ /* 0x000fc40000000f00 */
[----:B------:R-:W0:Y:S01]  /*0010*/  S2R R6, SR_TID.X ;  /* 0x0000000000067919 */ /* 0x000e220000002100 */
[----:B------:R-:W-:Y:S01]  /*0020*/  HFMA2.MMA R59, -RZ, RZ, 0, 2.384185791015625e-07 ;  /* 0x00000004ff3b7435 */ /* 0x000fe200000001ff */
[----:B------:R-:W-:Y:S01]  /*0030*/  CS2R R62, SRZ ;  /* 0x00000000003e7805 */ /* 0x000fe2000001ff00 */
[----:B------:R-:W-:Y:S01]  /*0040*/  HFMA2.MMA R71, -RZ, RZ, 0, 0 ;  /* 0x00000000ff477435 */ /* 0x000fe200000001ff */
[----:B------:R-:W1:Y:S01]  /*0050*/  S2R R13, SR_CTAID.X ;  /* 0x00000000000d7919 */ /* 0x000e620000002500 */
[----:B------:R-:W-:Y:S01]  /*0060*/  HFMA2.MMA R69, -RZ, RZ, 0, 0 ;  /* 0x00000000ff457435 */ /* 0x000fe200000001ff */
[----:B------:R-:W-:Y:S01]  /*0070*/  MOV R67, RZ ;  /* 0x000000ff00437202 */ /* 0x000fe20000000f00 */
[----:B------:R-:W-:Y:S01]  /*0080*/  ULDC.64 UR4, c[0x0][0x118] ;  /* 0x0000460000047ab9 */ /* 0x000fe20000000a00 */
[C---:B0-----:R-:W-:Y:S02]  /*0090*/  SHF.L.U32 R5, R6.reuse, 0x3, RZ ;  /* 0x0000000306057819 */ /* 0x041fe400000006ff */
[----:B------:R-:W-:-:S02]  /*00a0*/  IADD3 R0, R6, 0x31, RZ ;  /* 0x0000003106007810 */ /* 0x000fc40007ffe0ff */
[----:B-1----:R-:W-:Y:S02]  /*00b0*/  LEA R8, R13, R6, 0xb ;  /* 0x000000060d087211 */ /* 0x002fe400078e58ff */
[----:B------:R-:W-:Y:S02]  /*00c0*/  SHF.L.U32 R4, R6, 0x2, RZ ;  /* 0x0000000206047819 */ /* 0x000fe400000006ff */
[C---:B------:R-:W-:Y:S01]  /*00d0*/  IADD3 R10, R5.reuse, 0x310, RZ ;  /* 0x00000310050a7810 */ /* 0x040fe20007ffe0ff */
[----:B------:R-:W-:Y:S01]  /*00e0*/  IMAD.WIDE R2, R8, R59, c[0x0][0x168] ;  /* 0x00005a0008027625 */ /* 0x000fe200078e023b */
[----:B------:R-:W-:Y:S02]  /*00f0*/  IADD3 R12, R5, 0x7a8, RZ ;  /* 0x000007a8050c7810 */ /* 0x000fe40007ffe0ff */
[----:B------:R-:W-:Y:S02]  /*0100*/  SHF.L.U32 R9, R0, 0x3, RZ ;  /* 0x0000000300097819 */ /* 0x000fe400000006ff */
[----:B------:R-:W-:-:S02]  /*0110*/  MOV R7, R3 ;  /* 0x0000000300077202 */ /* 0x000fc40000000f00 */
[C---:B------:R-:W-:Y:S02]  /*0120*/  IADD3 R3, R5.reuse, 0x620, RZ ;  /* 0x0000062005037810 */ /* 0x040fe40007ffe0ff */
[----:B------:R-:W-:Y:S01]  /*0130*/  IADD3 R11, R5, 0x498, RZ ;  /* 0x00000498050b7810 */ /* 0x000fe20007ffe0ff */
[----:B------:R-:W-:Y:S01]  /*0140*/  IMAD.WIDE R4, R4, R59, c[0x0][0x160] ;  /* 0x0000580004047625 */ /* 0x000fe200078e023b */
[----:B------:R-:W-:Y:S02]  /*0150*/  LOP3.LUT R10, R10, 0xfffffe00, RZ, 0xc0, !PT ;  /* 0xfffffe000a0a7812 */ /* 0x000fe400078ec0ff */
[----:B------:R-:W-:Y:S02]  /*0160*/  LOP3.LUT R3, R3, 0xfffffe00, RZ, 0xc0, !PT ;  /* 0xfffffe0003037812 */ /* 0x000fe400078ec0ff */
[----:B------:R-:W-:Y:S02]  /*0170*/  LOP3.LUT R15, R12, 0xfffffe00, RZ, 0xc0, !PT ;  /* 0xfffffe000c0f7812 */ /* 0x000fe400078ec0ff */
[----:B------:R-:W-:-:S02]  /*0180*/  LOP3.LUT R9, R9, 0xfffffe00, RZ, 0xc0, !PT ;  /* 0xfffffe0009097812 */ /* 0x000fc400078ec0ff */
[----:B------:R-:W-:Y:S02]  /*0190*/  LEA R12, R13, R10, 0xb ;  /* 0x0000000a0d0c7211 */ /* 0x000fe400078e58ff */
[----:B------:R-:W-:Y:S02]  /*01a0*/  IADD3 R64, P0, R4, 0x1880, RZ ;  /* 0x0000188004407810 */ /* 0x000fe40007f1e0ff */
[C---:B------:R-:W-:Y:S02]  /*01b0*/  IADD3 R4, R8.reuse, R3, RZ ;  /* 0x0000000308047210 */ /* 0x040fe40007ffe0ff */
[----:B------:R-:W-:Y:S02]  /*01c0*/  IADD3 R10, R8, R15, RZ ;  /* 0x0000000f080a7210 */ /* 0x000fe40007ffe0ff */
[----:B------:R-:W-:Y:S02]  /*01d0*/  LOP3.LUT R11, R11, 0xfffffe00, RZ, 0xc0, !PT ;  /* 0xfffffe000b0b7812 */ /* 0x000fe400078ec0ff */
[----:B------:R-:W-:-:S02]  /*01e0*/  LEA R9, R13, R9, 0xb ;  /* 0x000000090d097211 */ /* 0x000fc400078e58ff */
[C---:B------:R-:W-:Y:S02]  /*01f0*/  IADD3 R3, R6.reuse, 0x22, RZ ;  /* 0x0000002206037810 */ /* 0x040fe40007ffe0ff */
[----:B------:R-:W-:Y:S02]  /*0200*/  IADD3 R8, R6, 0x13, RZ ;  /* 0x0000001306087810 */ /* 0x000fe40007ffe0ff */
[----:B------:R-:W-:Y:S02]  /*0210*/  LOP3.LUT R0, R0, 0x3f, RZ, 0xc0, !PT ;  /* 0x0000003f00007812 */ /* 0x000fe400078ec0ff */
[----:B------:R-:W-:Y:S01]  /*0220*/  LEA R13, R13, R11, 0xb ;  /* 0x0000000b0d0d7211 */ /* 0x000fe200078e58ff */
[----:B------:R-:W-:Y:S01]  /*0230*/  IMAD.WIDE R10, R10, R59, c[0x0][0x168] ;  /* 0x00005a000a0a7625 */ /* 0x000fe200078e023b */
[----:B------:R-:W-:Y:S02]  /*0240*/  IADD3.X R65, RZ, R5, RZ, P0, !PT ;  /* 0x00000005ff417210 */ /* 0x000fe400007fe4ff */
[----:B------:R-:W-:Y:S01]  /*0250*/  LOP3.LUT R3, R3, 0x3f, RZ, 0xc0, !PT ;  /* 0x0000003f03037812 */ /* 0x000fe200078ec0ff */
[----:B------:R-:W-:Y:S01]  /*0260*/  IMAD.WIDE R4, R4, R59, c[0x0][0x168] ;  /* 0x00005a0004047625 */ /* 0x000fe200078e023b */
[----:B------:R-:W-:-:S02]  /*0270*/  LOP3.LUT R8, R8, 0x3f, RZ, 0xc0, !PT ;  /* 0x0000003f08087812 */ /* 0x000fc400078ec0ff */
[----:B------:R-:W-:Y:S02]  /*0280*/  IADD3 R9, R0, R9, RZ ;  /* 0x0000000900097210 */ /* 0x000fe40007ffe0ff */
[----:B------:R-:W-:Y:S02]  /*0290*/  IADD3 R3, R3, R12, RZ ;  /* 0x0000000c03037210 */ /* 0x000fe40007ffe0ff */
[----:B------:R-:W-:Y:S01]  /*02a0*/  IADD3 R13, R8, R13, RZ ;  /* 0x0000000d080d7210 */ /* 0x000fe20007ffe0ff */
[-C--:B------:R-:W-:Y:S01]  /*02b0*/  IMAD.WIDE R8, R9, R59.reuse, c[0x0][0x168] ;  /* 0x00005a0009087625 */ /* 0x080fe200078e023b */
[----:B------:R-:W-:Y:S02]  /*02c0*/  IADD3 R4, P0, R4, 0x10, RZ ;  /* 0x0000001004047810 */ /* 0x000fe40007f1e0ff */
[----:B------:R-:W-:Y:S01]  /*02d0*/  IADD3 R60, P1, R10, 0xd4, RZ ;  /* 0x000000d40a3c7810 */ /* 0x000fe20007f3e0ff */
[----:B------:R-:W-:Y:S01]  /*02e0*/  IMAD.WIDE R56, R3, R59, c[0x0][0x168] ;  /* 0x00005a0003387625 */ /* 0x000fe200078e023b */
[----:B------:R-:W-:-:S02]  /*02f0*/  IADD3.X R5, RZ, R5, RZ, P0, !PT ;  /* 0x00000005ff057210 */ /* 0x000fc400007fe4ff */
[----:B------:R-:W-:Y:S01]  /*0300*/  IADD3.X R61, RZ, R11, RZ, P1, !PT ;  /* 0x0000000bff3d7210 */ /* 0x000fe20000ffe4ff */
[----:B------:R-:W-:Y:S01]  /*0310*/  IMAD.WIDE R58, R13, R59, c[0x0][0x168] ;  /* 0x00005a000d3a7625 */ /* 0x000fe200078e023b */
[----:B------:R-:W-:Y:S02]  /*0320*/  MOV R0, R8 ;  /* 0x0000000800007202 */ /* 0x000fe40000000f00 */
[----:B------:R-:W-:-:S02]  /*0330*/  MOV R3, R9 ;  /* 0x0000000900037202 */ /* 0x000fc40000000f00 */
.L_x_1:
[----:B------:R-:W2:Y:S04]  /*0340*/  LDG.E.128.CONSTANT R32, [R64.64+-0x1880] ;  /* 0xffe7800440207981 */ /* 0x000ea8000c1e9d00 */
[----:B------:R-:W3:Y:S04]  /*0350*/  LDG.E.128.CONSTANT R36, [R64.64+-0x1570] ;  /* 0xffea900440247981 */ /* 0x000ee8000c1e9d00 */
[----:B------:R-:W4:Y:S04]  /*0360*/  LDG.E.128.CONSTANT R40, [R64.64+-0x1260] ;  /* 0xffeda00440287981 */ /* 0x000f28000c1e9d00 */
[----:B------:R-:W5:Y:S04]  /*0370*/  LDG.E.128.CONSTANT R44, [R64.64+-0xf50] ;  /* 0xfff0b004402c7981 */ /* 0x000f68000c1e9d00 */
[----:B------:R-:W5:Y:S01]  /*0380*/  LDG.E.128.CONSTANT R48, [R64.64+-0xc40] ;  /* 0xfff3c00440307981 */ /* 0x000f62000c1e9d00 */
[----:B------:R-:W-:-:S02]  /*0390*/  ISETP.GT.AND P0, PT, R6, 0xa, PT ;  /* 0x0000000a0600780c */ /* 0x000fc40003f04270 */
[----:B------:R-:W-:Y:S01]  /*03a0*/  MOV R8, R2 ;  /* 0x0000000200087202 */ /* 0x000fe20000000f00 */
[----:B------:R-:W-:Y:S06]  /*03b0*/  BAR.SYNC 0x0 ;  /* 0x0000000000007b1d */ /* 0x000fec0000000000 */
[----:B------:R-:W-:Y:S01]  /*03c0*/  MOV R9, R7 ;  /* 0x0000000700097202 */ /* 0x000fe20000000f00 */
[----:B------:R-:W5:Y:S01]  /*03d0*/  LDG.E.128.CONSTANT R12, [R64.64+-0x620] ;  /* 0xfff9e004400c7981 */ /* 0x000f62000c1e9d00 */
[----:B------:R-:W-:Y:S02]  /*03e0*/  MOV R16, R0 ;  /* 0x0000000000107202 */ /* 0x000fe40000000f00 */
[----:B------:R-:W-:Y:S01]  /*03f0*/  MOV R17, R3 ;  /* 0x0000000300117202 */ /* 0x000fe20000000f00 */
[----:B------:R0:W5:Y:S04]  /*0400*/  LDG.E.CONSTANT R75, [R8.64] ;  /* 0x00000004084b7981 */ /* 0x000168000c1e9900 */
[----:B------:R1:W5:Y:S04]  /*0410*/  LDG.E.CONSTANT R73, [R16.64] ;  /* 0x0000000410497981 */ /* 0x000368000c1e9900 */
[----:B------:R-:W5:Y:S04]  /*0420*/  @!P0 LDG.E.CONSTANT R53, [R60.64] ;  /* 0x000000043c358981 */ /* 0x000f68000c1e9900 */
[----:B0-----:R-:W5:Y:S04]  /*0430*/  LDG.E.128.CONSTANT R8, [R64.64+-0x930] ;  /* 0xfff6d00440087981 */ /* 0x001f68000c1e9d00 */
[----:B-1----:R-:W5:Y:S04]  /*0440*/  LDG.E.128.CONSTANT R16, [R64.64+-0x310] ;  /* 0xfffcf00440107981 */ /* 0x002f68000c1e9d00 */
[----:B------:R-:W5:Y:S04]  /*0450*/  LDG.E.128.CONSTANT R20, [R64.64] ;  /* 0x0000000440147981 */ /* 0x000f68000c1e9d00 */
[----:B------:R-:W5:Y:S04]  /*0460*/  LDG.E.128.CONSTANT R24, [R64.64+0x310] ;  /* 0x0003100440187981 */ /* 0x000f68000c1e9d00 */
[----:B------:R-:W5:Y:S04]  /*0470*/  LDG.E.128.CONSTANT R28, [R64.64+0x620] ;  /* 0x00062004401c7981 */ /* 0x000f68000c1e9d00 */
[----:B------:R-:W5:Y:S04]  /*0480*/  LDG.E.CONSTANT R77, [R56.64] ;  /* 0x00000004384d7981 */ /* 0x000f68000c1e9900 */
[----:B------:R-:W5:Y:S04]  /*0490*/  LDG.E.CONSTANT R66, [R58.64] ;  /* 0x000000043a427981 */ /* 0x000f68000c1e9900 */
[----:B------:R-:W5:Y:S04]  /*04a0*/  LDG.E.CONSTANT R70, [R4.64] ;  /* 0x0000000404467981 */ /* 0x000f68000c1e9900 */
[----:B--2---:R0:W-:Y:S04]  /*04b0*/  STS.128 [R6.X16], R32 ;  /* 0x0000002006007388 */ /* 0x0041e8000000cc00 */
[----:B---3--:R1:W-:Y:S04]  /*04c0*/  STS.128 [R6.X16+0x310], R36 ;  /* 0x0003102406007388 */ /* 0x0083e8000000cc00 */
[----:B----4-:R2:W-:Y:S04]  /*04d0*/  STS.128 [R6.X16+0x620], R40 ;  /* 0x0006202806007388 */ /* 0x0105e8000000cc00 */
[----:B-----5:R3:W-:Y:S04]  /*04e0*/  STS.128 [R6.X16+0x930], R44 ;  /* 0x0009302c06007388 */ /* 0x0207e8000000cc00 */
[----:B------:R4:W-:Y:S04]  /*04f0*/  STS.128 [R6.X16+0xc40], R48 ;  /* 0x000c403006007388 */ /* 0x0009e8000000cc00 */
[----:B0-----:R-:W5:Y:S04]  /*0500*/  LDG.E.128.CONSTANT R32, [R64.64+0x930] ;  /* 0x0009300440207981 */ /* 0x001f68000c1e9d00 */
[----:B-1----:R-:W5:Y:S04]  /*0510*/  LDG.E.128.CONSTANT R36, [R64.64+0xc40] ;  /* 0x000c400440247981 */ /* 0x002f68000c1e9d00 */
[----:B--2---:R-:W2:Y:S04]  /*0520*/  LDG.E.128.CONSTANT R40, [R64.64+0xf50] ;  /* 0x000f500440287981 */ /* 0x004ea8000c1e9d00 */
[----:B---3--:R-:W3:Y:S04]  /*0530*/  LDG.E.128.CONSTANT R44, [R64.64+0x1260] ;  /* 0x00126004402c7981 */ /* 0x008ee8000c1e9d00 */
[----:B----4-:R-:W4:Y:S04]  /*0540*/  LDG.E.128.CONSTANT R48, [R64.64+0x1570] ;  /* 0x0015700440307981 */ /* 0x010f28000c1e9d00 */
[----:B------:R-:W-:Y:S04]  /*0550*/  STS.128 [R6.X16+0x1260], R12 ;  /* 0x0012600c06007388 */ /* 0x000fe8000000cc00 */
[----:B------:R-:W-:Y:S04]  /*0560*/  STS.128 [R6.X16+0xf50], R8 ;  /* 0x000f500806007388 */ /* 0x000fe8000000cc00 */
[----:B------:R-:W-:Y:S04]  /*0570*/  STS.128 [R6.X16+0x1570], R16 ;  /* 0x0015701006007388 */ /* 0x000fe8000000cc00 */
[----:B------:R-:W-:Y:S04]  /*0580*/  STS.128 [R6.X16+0x1880], R20 ;  /* 0x0018801406007388 */ /* 0x000fe8000000cc00 */
[----:B------:R-:W-:Y:S04]  /*0590*/  STS.128 [R6.X16+0x1b90], R24 ;  /* 0x001b901806007388 */ /* 0x000fe8000000cc00 */
[----:B------:R-:W-:Y:S04]  /*05a0*/  STS.128 [R6.X16+0x1ea0], R28 ;  /* 0x001ea01c06007388 */ /* 0x000fe8000000cc00 */
[----:B------:R-:W-:Y:S04]  /*05b0*/  @!P0 STS [R6.X4+0x34d4], R53 ;  /* 0x0034d43506008388 */ /* 0x000fe80000004800 */
[----:B------:R-:W-:Y:S04]  /*05c0*/  STS [R6.X4+0x3100], R75 ;  /* 0x0031004b06007388 */ /* 0x000fe80000004800 */
[----:B------:R-:W-:Y:S04]  /*05d0*/  STS [R6.X4+0x31c4], R73 ;  /* 0x0031c44906007388 */ /* 0x000fe80000004800 */
[----:B------:R-:W-:Y:S04]  /*05e0*/  STS [R6.X4+0x3288], R77 ;  /* 0x0032884d06007388 */ /* 0x000fe80000004800 */
[----:B------:R-:W-:Y:S04]  /*05f0*/  STS [R6.X4+0x334c], R66 ;  /* 0x00334c4206007388 */ /* 0x000fe80000004800 */
[----:B------:R-:W-:Y:S04]  /*0600*/  STS [R6.X4+0x3410], R70 ;  /* 0x0034104606007388 */ /* 0x000fe80000004800 */
[----:B-----5:R-:W-:Y:S04]  /*0610*/  STS.128 [R6.X16+0x21b0], R32 ;  /* 0x0021b02006007388 */ /* 0x020fe8000000cc00 */
[----:B------:R-:W-:Y:S04]  /*0620*/  STS.128 [R6.X16+0x24c0], R36 ;  /* 0x0024c02406007388 */ /* 0x000fe8000000cc00 */
[----:B--2---:R-:W-:Y:S04]  /*0630*/  STS.128 [R6.X16+0x27d0], R40 ;  /* 0x0027d02806007388 */ /* 0x004fe8000000cc00 */
[----:B---3--:R-:W-:Y:S04]  /*0640*/  STS.128 [R6.X16+0x2ae0], R44 ;  /* 0x002ae02c06007388 */ /* 0x008fe8000000cc00 */
[----:B----4-:R-:W-:Y:S04]  /*0650*/  STS.128 [R6.X16+0x2df0], R48 ;  /* 0x002df03006007388 */ /* 0x010fe8000000cc00 */
[----:B------:R-:W-:Y:S06]  /*0660*/  BAR.SYNC 0x0 ;  /* 0x0000000000007b1d */ /* 0x000fec0000000000 */
[----:B------:R-:W-:Y:S04]  /*0670*/  LDS R8, [R6.X4] ;  /* 0x0000000006087984 */ /* 0x000fe80000004800 */
[----:B------:R-:W0:Y:S04]  /*0680*/  LDS.128 R16, [0x3100] ;  /* 0x00310000ff107984 */ /* 0x000e280000000c00 */
[----:B------:R-:W1:Y:S04]  /*0690*/  LDS.128 R28, [0x3200] ;  /* 0x00320000ff1c7984 */ /* 0x000e680000000c00 */
[----:B------:R-:W2:Y:S04]  /*06a0*/  LDS.128 R52, [0x3300] ;  /* 0x00330000ff347984 */ /* 0x000ea80000000c00 */
[----:B------:R-:W3:Y:S04]  /*06b0*/  LDS.128 R20, [0x3400] ;  /* 0x00340000ff147984 */ /* 0x000ee80000000c00 */
[----:B------:R-:W4:Y:S04]  /*06c0*/  LDS R12, [R6.X4+0xc4] ;  /* 0x0000c400060c7984 */ /* 0x000f280000004800 */
[----:B------:R-:W5:Y:S04]  /*06d0*/  LDS R33, [R6.X4+0x188] ;  /* 0x0001880006217984 */ /* 0x000f680000004800 */
[----:B------:R-:W4:Y:S04]  /*06e0*/  LDS R68, [R6.X4+0x24c] ;  /* 0x00024c0006447984 */ /* 0x000f280000004800 */
[----:B------:R-:W-:Y:S04]  /*06f0*/  LDS R76, [R6.X4+0x310] ;  /* 0x00031000064c7984 */ /* 0x000fe80000004800 */
[----:B------:R-:W5:Y:S04]  /*0700*/  LDS.128 R24, [0x3110] ;  /* 0x00311000ff187984 */ /* 0x000f680000000c00 */
[----:B------:R-:W5:Y:S04]  /*0710*/  LDS R74, [R6.X4+0x3d4] ;  /* 0x0003d400064a7984 */ /* 0x000f680000004800 */
[----:B------:R-:W5:Y:S04]  /*0720*/  LDS.128 R40, [0x3210] ;  /* 0x00321000ff287984 */ /* 0x000f680000000c00 */
[----:B------:R-:W5:Y:S04]  /*0730*/  LDS R77, [R6.X4+0x498] ;  /* 0x00049800064d7984 */ /* 0x000f680000004800 */
[----:B------:R-:W5:Y:S04]  /*0740*/  LDS R70, [R6.X4+0x55c] ;  /* 0x00055c0006467984 */ /* 0x000f680000004800 */
[----:B------:R-:W5:Y:S04]  /*0750*/  LDS.128 R44, [0x3310] ;  /* 0x00331000ff2c7984 */ /* 0x000f680000000c00 */
[----:B------:R-:W5:Y:S01]  /*0760*/  LDS.128 R48, [0x3410] ;  /* 0x00341000ff307984 */ /* 0x000f620000000c00 */
[----:B0-----:R-:W-:-:S02]  /*0770*/  FFMA R16, R16, R8, R71 ;  /* 0x0000000810107223 */ /* 0x001fc40000000047 */
[C---:B-1----:R-:W-:Y:S01]  /*0780*/  FFMA R28, R8.reuse, R28, R63 ;  /* 0x0000001c081c7223 */ /* 0x042fe2000000003f */
[----:B------:R-:W-:Y:S01]  /*0790*/  LDS R75, [R6.X4+0x620] ;  /* 0x00062000064b7984 */ /* 0x000fe20000004800 */
[C---:B--2---:R-:W-:Y:S02]  /*07a0*/  FFMA R52, R8.reuse, R52, R67 ;  /* 0x0000003408347223 */ /* 0x044fe40000000043 */
[----:B---3--:R-:W-:Y:S01]  /*07b0*/  FFMA R20, R8, R20, R69 ;  /* 0x0000001408147223 */ /* 0x008fe20000000045 */
[----:B------:R-:W-:Y:S01]  /*07c0*/  LDS R66, [R6.X4+0x6e4] ;  /* 0x0006e40006427984 */ /* 0x000fe20000004800 */
[C---:B----4-:R-:W-:Y:S02]  /*07d0*/  FFMA R17, R12.reuse, R17, R16 ;  /* 0x000000110c117223 */ /* 0x050fe40000000010 */
[C---:B------:R-:W-:Y:S01]  /*07e0*/  FFMA R28, R12.reuse, R29, R28 ;  /* 0x0000001d0c1c7223 */ /* 0x040fe2000000001c */
[----:B------:R-:W0:Y:S01]  /*07f0*/  LDS.128 R8, [0x3220] ;  /* 0x00322000ff087984 */ /* 0x000e220000000c00 */
[----:B------:R-:W-:-:S02]  /*0800*/  FFMA R52, R12, R53, R52 ;  /* 0x000000350c347223 */ /* 0x000fc40000000034 */
[----:B------:R-:W-:Y:S01]  /*0810*/  FFMA R20, R12, R21, R20 ;  /* 0x000000150c147223 */ /* 0x000fe20000000014 */
[----:B------:R-:W-:Y:S01]  /*0820*/  LDS.128 R36, [0x3120] ;  /* 0x00312000ff247984 */ /* 0x000fe20000000c00 */
[C---:B-----5:R-:W-:Y:S02]  /*0830*/  FFMA R17, R33.reuse, R18, R17 ;  /* 0x0000001221117223 */ /* 0x060fe40000000011 */
[C---:B------:R-:W-:Y:S01]  /*0840*/  FFMA R28, R33.reuse, R30, R28 ;  /* 0x0000001e211c7223 */ /* 0x040fe2000000001c */
[----:B------:R-:W1:Y:S01]  /*0850*/  LDS.128 R12, [0x3320] ;  /* 0x00332000ff0c7984 */ /* 0x000e620000000c00 */
[C---:B------:R-:W-:Y:S02]  /*0860*/  FFMA R52, R33.reuse, R54, R52 ;  /* 0x0000003621347223 */ /* 0x040fe40000000034 */
[----:B------:R-:W-:Y:S01]  /*0870*/  FFMA R20, R33, R22, R20 ;  /* 0x0000001621147223 */ /* 0x000fe20000000014 */
[----:B------:R-:W-:Y:S01]  /*0880*/  LDS R67, [R6.X4+0x7a8] ;  /* 0x0007a80006437984 */ /* 0x000fe20000004800 */
[----:B------:R-:W-:-:S03]  /*0890*/  FFMA R17, R68, R19, R17 ;  /* 0x0000001344117223 */ /* 0x000fc60000000011 */
[----:B------:R-:W2:Y:S01]  /*08a0*/  LDS.128 R32, [0x3420] ;  /* 0x00342000ff207984 */ /* 0x000ea20000000c00 */
[----:B------:R-:W-:-:S03]  /*08b0*/  FFMA R24, R24, R76, R17 ;  /* 0x0000004c18187223 */ /* 0x000fc60000000011 */
[----:B------:R-:W3:Y:S01]  /*08c0*/  LDS R72, [R6.X4+0x86c] ;  /* 0x00086c0006487984 */ /* 0x000ee20000004800 */
[C---:B------:R-:W-:Y:S02]  /*08d0*/  FFMA R31, R68.reuse, R31, R28 ;  /* 0x0000001f441f7223 */ /* 0x040fe4000000001c */
[----:B------:R-:W-:Y:S01]  /*08e0*/  FFMA R29, R68, R23, R20 ;  /* 0x00000017441d7223 */ /* 0x000fe20000000014 */
[----:B------:R-:W-:Y:S01]  /*08f0*/  LDS R69, [R6.X4+0x930] ;  /* 0x0009300006457984 */ /* 0x000fe20000004800 */
[----:B------:R-:W-:-:S03]  /*0900*/  FFMA R24, R74, R25, R24 ;  /* 0x000000194a187223 */ /* 0x000fc60000000018 */
[----:B------:R-:W4:Y:S01]  /*0910*/  LDS.128 R20, [0x3230] ;  /* 0x00323000ff147984 */ /* 0x000f220000000c00 */
[----:B------:R-:W-:Y:S02]  /*0920*/  FFMA R31, R76, R40, R31 ;  /* 0x000000284c1f7223 */ /* 0x000fe4000000001f */
[----:B------:R-:W-:Y:S01]  /*0930*/  FFMA R24, R77, R26, R24 ;  /* 0x0000001a4d187223 */ /* 0x000fe20000000018 */
[----:B------:R-:W-:Y:S01]  /*0940*/  LDS.128 R16, [0x3130] ;  /* 0x00313000ff107984 */ /* 0x000fe20000000c00 */
[----:B------:R-:W-:-:S03]  /*0950*/  FFMA R55, R68, R55, R52 ;  /* 0x0000003744377223 */ /* 0x000fc60000000034 */
[----:B------:R-:W5:Y:S01]  /*0960*/  LDS R68, [R6.X4+0x9f4] ;  /* 0x0009f40006447984 */ /* 0x000f620000004800 */
[----:B------:R-:W-:Y:S02]  /*0970*/  FFMA R31, R74, R41, R31 ;  /* 0x000000294a1f7223 */ /* 0x000fe4000000001f */
[----:B------:R-:W-:Y:S01]  /*0980*/  FFMA R40, R70, R27, R24 ;  /* 0x0000001b46287223 */ /* 0x000fe20000000018 */
[----:B------:R-:W-:Y:S01]  /*0990*/  LDS R73, [R6.X4+0xab8] ;  /* 0x000ab80006497984 */ /* 0x000fe20000004800 */
[----:B------:R-:W-:-:S03]  /*09a0*/  FFMA R44, R76, R44, R55 ;  /* 0x0000002c4c2c7223 */ /* 0x000fc60000000037 */
[----:B------:R-:W4:Y:S01]  /*09b0*/  LDS.128 R24, [0x3330] ;  /* 0x00333000ff187984 */ /* 0x000f220000000c00 */
[----:B------:R-:W-:Y:S02]  /*09c0*/  FFMA R42, R77, R42, R31 ;  /* 0x0000002a4d2a7223 */ /* 0x000fe4000000001f */
[----:B------:R-:W-:Y:S01]  /*09d0*/  FFMA R48, R76, R48, R29 ;  /* 0x000000304c307223 */ /* 0x000fe2000000001d */
[----:B------:R-:W-:Y:S01]  /*09e0*/  LDS R71, [R6.X4+0xc40] ;  /* 0x000c400006477984 */ /* 0x000fe20000004800 */
[----:B------:R-:W-:-:S03]  /*09f0*/  FFMA R44, R74, R45, R44 ;  /* 0x0000002d4a2c7223 */ /* 0x000fc6000000002c */
[----:B------:R-:W5:Y:S01]  /*0a00*/  LDS.128 R28, [0x3430] ;  /* 0x00343000ff1c7984 */ /* 0x000f620000000c00 */
[----:B------:R-:W-:Y:S02]  /*0a10*/  FFMA R48, R74, R49, R48 ;  /* 0x000000314a307223 */ /* 0x000fe40000000030 */
[C---:B------:R-:W-:Y:S01]  /*0a20*/  FFMA R44, R77.reuse, R46, R44 ;  /* 0x0000002e4d2c7223 */ /* 0x040fe2000000002c */
[----:B------:R-:W5:Y:S01]  /*0a30*/  LDS R74, [R6.X4+0xb7c] ;  /* 0x000b7c00064a7984 */ /* 0x000f620000004800 */
[C---:B------:R-:W-:Y:S02]  /*0a40*/  FFMA R42, R70.reuse, R43, R42 ;  /* 0x0000002b462a7223 */ /* 0x040fe4000000002a */
[----:B------:R-:W-:Y:S01]  /*0a50*/  FFMA R48, R77, R50, R48 ;  /* 0x000000324d307223 */ /* 0x000fe20000000030 */
[----:B------:R-:W-:Y:S01]  /*0a60*/  LDS.128 R52, [0x3340] ;  /* 0x00334000ff347984 */ /* 0x000fe20000000c00 */
[C---:B------:R-:W-:Y:S02]  /*0a70*/  FFMA R44, R70.reuse, R47, R44 ;  /* 0x0000002f462c7223 */ /* 0x040fe4000000002c */
[----:B0-----:R-:W-:Y:S01]  /*0a80*/  FFMA R8, R75, R8, R42 ;  /* 0x000000084b087223 */ /* 0x001fe2000000002a */
[----:B------:R-:W-:Y:S01]  /*0a90*/  LDS R63, [R6.X4+0xdc8] ;  /* 0x000dc800063f7984 */ /* 0x000fe20000004800 */
[----:B------:R-:W-:-:S02]  /*0aa0*/  FFMA R48, R70, R51, R48 ;  /* 0x0000003346307223 */ /* 0x000fc40000000030 */
[----:B------:R-:W-:Y:S01]  /*0ab0*/  FFMA R8, R66, R9, R8 ;  /* 0x0000000942087223 */ /* 0x000fe20000000008 */
[----:B------:R-:W-:Y:S01]  /*0ac0*/  LDS R70, [R6.X4+0xd04] ;  /* 0x000d040006467984 */ /* 0x000fe20000004800 */
[C---:B-1----:R-:W-:Y:S02]  /*0ad0*/  FFMA R12, R75.reuse, R12, R44 ;  /* 0x0000000c4b0c7223 */ /* 0x042fe4000000002c */
[----:B------:R-:W-:Y:S01]  /*0ae0*/  FFMA R36, R36, R75, R40 ;  /* 0x0000004b24247223 */ /* 0x000fe20000000028 */
[----:B------:R-:W0:Y:S01]  /*0af0*/  LDS.128 R44, [0x3140] ;  /* 0x00314000ff2c7984 */ /* 0x000e220000000c00 */
[----:B--2---:R-:W-:Y:S02]  /*0b00*/  FFMA R32, R75, R32, R48 ;  /* 0x000000204b207223 */ /* 0x004fe40000000030 */
[----:B------:R-:W-:Y:S01]  /*0b10*/  FFMA R10, R67, R10, R8 ;  /* 0x0000000a430a7223 */ /* 0x000fe20000000008 */
[----:B------:R-:W1:Y:S01]  /*0b20*/  LDS.128 R48, [0x3240] ;  /* 0x00324000ff307984 */ /* 0x000e620000000c00 */
[----:B------:R-:W-:-:S02]  /*0b30*/  FFMA R36, R66, R37, R36 ;  /* 0x0000002542247223 */ /* 0x000fc40000000024 */
[C---:B------:R-:W-:Y:S01]  /*0b40*/  FFMA R12, R66.reuse, R13, R12 ;  /* 0x0000000d420c7223 */ /* 0x040fe2000000000c */
[----:B------:R-:W2:Y:S01]  /*0b50*/  LDS.128 R40, [0x3440] ;  /* 0x00344000ff287984 */ /* 0x000ea20000000c00 */
[----:B------:R-:W-:Y:S02]  /*0b60*/  FFMA R32, R66, R33, R32 ;  /* 0x0000002142207223 */ /* 0x000fe40000000020 */
[----:B---3--:R-:W-:Y:S01]  /*0b70*/  FFMA R10, R72, R11, R10 ;  /* 0x0000000b480a7223 */ /* 0x008fe2000000000a */
[----:B------:R-:W-:Y:S01]  /*0b80*/  LDS R75, [R6.X4+0xf50] ;  /* 0x000f5000064b7984 */ /* 0x000fe20000004800 */
[C---:B------:R-:W-:Y:S02]  /*0b90*/  FFMA R36, R67.reuse, R38, R36 ;  /* 0x0000002643247223 */ /* 0x040fe40000000024 */
[C---:B------:R-:W-:Y:S01]  /*0ba0*/  FFMA R12, R67.reuse, R14, R12 ;  /* 0x0000000e430c7223 */ /* 0x040fe2000000000c */
[----:B------:R-:W-:Y:S01]  /*0bb0*/  LDS R66, [R6.X4+0x1014] ;  /* 0x0010140006427984 */ /* 0x000fe20000004800 */
[----:B------:R-:W-:-:S02]  /*0bc0*/  FFMA R32, R67, R34, R32 ;  /* 0x0000002243207223 */ /* 0x000fc40000000020 */
[----:B----4-:R-:W-:Y:S01]  /*0bd0*/  FFMA R10, R69, R20, R10 ;  /* 0x00000014450a7223 */ /* 0x010fe2000000000a */
[----:B------:R-:W-:Y:S01]  /*0be0*/  LDS R67, [R6.X4+0x1570] ;  /* 0x0015700006437984 */ /* 0x000fe20000004800 */
[C---:B------:R-:W-:Y:S02]  /*0bf0*/  FFMA R36, R72.reuse, R39, R36 ;  /* 0x0000002748247223 */ /* 0x040fe40000000024 */
[C---:B------:R-:W-:Y:S02]  /*0c00*/  FFMA R12, R72.reuse, R15, R12 ;  /* 0x0000000f480c7223 */ /* 0x040fe4000000000c */
[----:B------:R-:W-:Y:S02]  /*0c10*/  FFMA R32, R72, R35, R32 ;  /* 0x0000002348207223 */ /* 0x000fe40000000020 */
[----:B------:R-:W3:Y:S01]  /*0c20*/  LDS R72, [R6.X4+0xe8c] ;  /* 0x000e8c0006487984 */ /* 0x000ee20000004800 */
[----:B-----5:R-:W-:-:S03]  /*0c30*/  FFMA R21, R68, R21, R10 ;  /* 0x0000001544157223 */ /* 0x020fc6000000000a */
[----:B------:R-:W4:Y:S01]  /*0c40*/  LDS.128 R8, [0x3150] ;  /* 0x00315000ff087984 */ /* 0x000f220000000c00 */
[C---:B------:R-:W-:Y:S02]  /*0c50*/  FFMA R24, R69.reuse, R24, R12 ;  /* 0x0000001845187223 */ /* 0x040fe4000000000c */
[----:B------:R-:W-:Y:S01]  /*0c60*/  FFMA R16, R16, R69, R36 ;  /* 0x0000004510107223 */ /* 0x000fe20000000024 */
[----:B------:R-:W5:Y:S01]  /*0c70*/  LDS.128 R12, [0x3250] ;  /* 0x00325000ff0c7984 */ /* 0x000f620000000c00 */
[----:B------:R-:W-:-:S03]  /*0c80*/  FFMA R28, R69, R28, R32 ;  /* 0x0000001c451c7223 */ /* 0x000fc60000000020 */
[----:B------:R-:W3:Y:S01]  /*0c90*/  LDS.128 R36, [0x3350] ;  /* 0x00335000ff247984 */ /* 0x000ee20000000c00 */
[----:B------:R-:W-:-:S03]  /*0ca0*/  FFMA R16, R68, R17, R16 ;  /* 0x0000001144107223 */ /* 0x000fc60000000010 */
[----:B------:R-:W3:Y:S01]  /*0cb0*/  LDS R69, [R6.X4+0x10d8] ;  /* 0x0010d80006457984 */ /* 0x000ee20000004800 */
[----:B------:R-:W-:Y:S02]  /*0cc0*/  FFMA R21, R73, R22, R21 ;  /* 0x0000001649157223 */ /* 0x000fe40000000015 */
[C---:B------:R-:W-:Y:S01]  /*0cd0*/  FFMA R24, R68.reuse, R25, R24 ;  /* 0x0000001944187223 */ /* 0x040fe20000000018 */
[----:B------:R-:W3:Y:S01]  /*0ce0*/  LDS.128 R32, [0x3450] ;  /* 0x00345000ff207984 */ /* 0x000ee20000000c00 */
[----:B------:R-:W-:-:S03]  /*0cf0*/  FFMA R28, R68, R29, R28 ;  /* 0x0000001d441c7223 */ /* 0x000fc6000000001c */
[----:B------:R-:W4:Y:S01]  /*0d00*/  LDS R68, [R6.X4+0x119c] ;  /* 0x00119c0006447984 */ /* 0x000f220000004800 */
[C---:B------:R-:W-:Y:S02]  /*0d10*/  FFMA R18, R73.reuse, R18, R16 ;  /* 0x0000001249127223 */ /* 0x040fe40000000010 */
[C---:B------:R-:W-:Y:S02]  /*0d20*/  FFMA R24, R73.reuse, R26, R24 ;  /* 0x0000001a49187223 */ /* 0x040fe40000000018 */
[----:B------:R-:W-:Y:S02]  /*0d30*/  FFMA R28, R73, R30, R28 ;  /* 0x0000001e491c7223 */ /* 0x000fe4000000001c */
[C---:B------:R-:W-:Y:S01]  /*0d40*/  FFMA R16, R74.reuse, R23, R21 ;  /* 0x000000174a107223 */ /* 0x040fe20000000015 */
[----:B------:R-:W-:Y:S01]  /*0d50*/  LDS R73, [R6.X4+0x1260] ;  /* 0x0012600006497984 */ /* 0x000fe20000004800 */
[----:B------:R-:W-:-:S03]  /*0d60*/  FFMA R18, R74, R19, R18 ;  /* 0x000000134a127223 */ /* 0x000fc60000000012 */
[----:B------:R-:W5:Y:S01]  /*0d70*/  LDS.128 R20, [0x3160] ;  /* 0x00316000ff147984 */ /* 0x000f620000000c00 */
[----:B------:R-:W-:Y:S02]  /*0d80*/  FFMA R24, R74, R27, R24 ;  /* 0x0000001b4a187223 */ /* 0x000fe40000000018 */
[----:B0-----:R-:W-:Y:S02]  /*0d90*/  FFMA R18, R44, R71, R18 ;  /* 0x000000472c127223 */ /* 0x001fe40000000012 */
[----:B------:R-:W-:Y:S02]  /*0da0*/  FFMA R28, R74, R31, R28 ;  /* 0x0000001f4a1c7223 */ /* 0x000fe4000000001c */
[C---:B-1----:R-:W-:Y:S01]  /*0db0*/  FFMA R25, R71.reuse, R48, R16 ;  /* 0x0000003047197223 */ /* 0x042fe20000000010 */
[----:B------:R-:W-:Y:S01]  /*0dc0*/  LDS R74, [R6.X4+0x2584] ;  /* 0x00258400064a7984 */ /* 0x000fe20000004800 */
[C---:B------:R-:W-:Y:S02]  /*0dd0*/  FFMA R24, R71.reuse, R52, R24 ;  /* 0x0000003447187223 */ /* 0x040fe40000000018 */
[----:B------:R-:W-:Y:S01]  /*0de0*/  FFMA R45, R70, R45, R18 ;  /* 0x0000002d462d7223 */ /* 0x000fe20000000012 */
[----:B------:R-:W-:Y:S01]  /*0df0*/  LDS R48, [R6.X4+0x1324] ;  /* 0x0013240006307984 */ /* 0x000fe20000004800 */
[----:B--2---:R-:W-:-:S02]  /*0e00*/  FFMA R28, R71, R40, R28 ;  /* 0x00000028471c7223 */ /* 0x004fc4000000001c */
[C---:B------:R-:W-:Y:S01]  /*0e10*/  FFMA R25, R70.reuse, R49, R25 ;  /* 0x0000003146197223 */ /* 0x040fe20000000019 */
[----:B------:R-:W0:Y:S01]  /*0e20*/  LDS.128 R16, [0x3260] ;  /* 0x00326000ff107984 */ /* 0x000e220000000c00 */
[C---:B------:R-:W-:Y:S02]  /*0e30*/  FFMA R24, R70.reuse, R53, R24 ;  /* 0x0000003546187223 */ /* 0x040fe40000000018 */
[C---:B------:R-:W-:Y:S01]  /*0e40*/  FFMA R46, R63.reuse, R46, R45 ;  /* 0x0000002e3f2e7223 */ /* 0x040fe2000000002d */
[----:B------:R-:W1:Y:S01]  /*0e50*/  LDS R53, [R6.X4+0x13e8] ;  /* 0x0013e80006357984 */ /* 0x000e620000004800 */
[----:B------:R-:W-:Y:S02]  /*0e60*/  FFMA R41, R70, R41, R28 ;  /* 0x0000002946297223 */ /* 0x000fe4000000001c */
[C---:B------:R-:W-:Y:S01]  /*0e70*/  FFMA R50, R63.reuse, R50, R25 ;  /* 0x000000323f327223 */ /* 0x040fe20000000019 */
[----:B------:R-:W2:Y:S01]  /*0e80*/  LDS.128 R28, [0x3360] ;  /* 0x00336000ff1c7984 */ /* 0x000ea20000000c00 */
[----:B------:R-:W-:-:S02]  /*0e90*/  FFMA R54, R63, R54, R24 ;  /* 0x000000363f367223 */ /* 0x000fc40000000018 */
[----:B---3--:R-:W-:Y:S01]  /*0ea0*/  FFMA R46, R72, R47, R46 ;  /* 0x0000002f482e7223 */ /* 0x008fe2000000002e */
[----:B------:R-:W3:Y:S01]  /*0eb0*/  LDS.128 R24, [0x3460] ;  /* 0x00346000ff187984 */ /* 0x000ee20000000c00 */
[----:B------:R-:W-:-:S03]  /*0ec0*/  FFMA R41, R63, R42, R41 ;  /* 0x0000002a3f297223 */ /* 0x000fc60000000029 */
[----:B------:R-:W0:Y:S01]  /*0ed0*/  LDS R52, [R6.X4+0x14ac] ;  /* 0x0014ac0006347984 */ /* 0x000e220000004800 */
[C---:B------:R-:W-:Y:S02]  /*0ee0*/  FFMA R50, R72.reuse, R51, R50 ;  /* 0x0000003348327223 */ /* 0x040fe40000000032 */
[----:B------:R-:W-:Y:S01]  /*0ef0*/  FFMA R54, R72, R55, R54 ;  /* 0x0000003748367223 */ /* 0x000fe20000000036 */
[----:B------:R-:W-:Y:S01]  /*0f00*/  LDS R63, [R6.X4+0x16f8] ;  /* 0x0016f800063f7984 */ /* 0x000fe20000004800 */
[----:B----4-:R-:W-:Y:S02]  /*0f10*/  FFMA R8, R8, R75, R46 ;  /* 0x0000004b08087223 */ /* 0x010fe4000000002e */
[----:B------:R-:W-:Y:S01]  /*0f20*/  FFMA R72, R72, R43, R41 ;  /* 0x0000002b48487223 */ /* 0x000fe20000000029 */
[----:B------:R-:W-:Y:S01]  /*0f30*/  LDS.128 R44, [0x3270] ;  /* 0x00327000ff2c7984 */ /* 0x000fe20000000c00 */
[----:B-----5:R-:W-:-:S03]  /*0f40*/  FFMA R12, R75, R12, R50 ;  /* 0x0000000c4b0c7223 */ /* 0x020fc60000000032 */
[----:B------:R-:W4:Y:S01]  /*0f50*/  LDS.128 R40, [0x3170] ;  /* 0x00317000ff287984 */ /* 0x000f220000000c00 */
[C---:B------:R-:W-:Y:S02]  /*0f60*/  FFMA R8, R66.reuse, R9, R8 ;  /* 0x0000000942087223 */ /* 0x040fe40000000008 */
[----:B------:R-:W-:Y:S01]  /*0f70*/  FFMA R36, R75, R36, R54 ;  /* 0x000000244b247223 */ /* 0x000fe20000000036 */
[----:B------:R-:W-:Y:S01]  /*0f80*/  LDS R71, [R6.X4+0x1880] ;  /* 0x0018800006477984 */ /* 0x000fe20000004800 */
[----:B------:R-:W-:Y:S02]  /*0f90*/  FFMA R12, R66, R13, R12 ;  /* 0x0000000d420c7223 */ /* 0x000fe4000000000c */
[C---:B------:R-:W-:Y:S01]  /*0fa0*/  FFMA R8, R69.reuse, R10, R8 ;  /* 0x0000000a45087223 */ /* 0x040fe20000000008 */
[----:B------:R-:W5:Y:S01]  /*0fb0*/  LDS R54, [R6.X4+0x1634] ;  /* 0x0016340006367984 */ /* 0x000f620000004800 */
[----:B------:R-:W-:Y:S02]  /*0fc0*/  FFMA R12, R69, R14, R12 ;  /* 0x0000000e450c7223 */ /* 0x000fe4000000000c */
[----:B------:R-:W-:Y:S01]  /*0fd0*/  FFMA R32, R75, R32, R72 ;  /* 0x000000204b207223 */ /* 0x000fe20000000048 */
[----:B------:R-:W-:Y:S01]  /*0fe0*/  LDS R55, [R6.X4+0x1a08] ;  /* 0x001a080006377984 */ /* 0x000fe20000004800 */
[----:B------:R-:W-:-:S02]  /*0ff0*/  FFMA R13, R68, R11, R8 ;  /* 0x0000000b440d7223 */ /* 0x000fc40000000008 */
[----:B------:R-:W-:Y:S01]  /*1000*/  FFMA R32, R66, R33, R32 ;  /* 0x0000002142207223 */ /* 0x000fe20000000020 */
[----:B------:R-:W4:Y:S01]  /*1010*/  LDS.128 R8, [0x3370] ;  /* 0x00337000ff087984 */ /* 0x000f220000000c00 */
[----:B------:R-:W-:Y:S02]  /*1020*/  FFMA R33, R68, R15, R12 ;  /* 0x0000000f44217223 */ /* 0x000fe4000000000c */
[----:B------:R-:W-:Y:S01]  /*1030*/  FFMA R20, R20, R73, R13 ;  /* 0x0000004914147223 */ /* 0x000fe2000000000d */
[----:B------:R-:W-:Y:S04]  /*1040*/  LDS R70, [R6.X4+0x1acc] ;  /* 0x001acc0006467984 */ /* 0x000fe80000004800 */
[----:B------:R-:W5:Y:S01]  /*1050*/  LDS.128 R12, [0x3470] ;  /* 0x00347000ff0c7984 */ /* 0x000f620000000c00 */
[----:B------:R-:W-:-:S03]  /*1060*/  FFMA R36, R66, R37, R36 ;  /* 0x0000002542247223 */ /* 0x000fc60000000024 */
[----:B------:R-:W5:Y:S01]  /*1070*/  LDS R66, [R6.X4+0x17bc] ;  /* 0x0017bc0006427984 */ /* 0x000f620000004800 */
[C---:B------:R-:W-:Y:S02]  /*1080*/  FFMA R36, R69.reuse, R38, R36 ;  /* 0x0000002645247223 */ /* 0x040fe40000000024 */
[----:B------:R-:W-:Y:S01]  /*1090*/  FFMA R32, R69, R34, R32 ;  /* 0x0000002245207223 */ /* 0x000fe20000000020 */
[----:B------:R-:W-:Y:S01]  /*10a0*/  LDS R72, [R6.X4+0x23fc] ;  /* 0x0023fc0006487984 */ /* 0x000fe20000004800 */
[----:B0-----:R-:W-:Y:S02]  /*10b0*/  FFMA R33, R73, R16, R33 ;  /* 0x0000001049217223 */ /* 0x001fe40000000021 */
[----:B------:R-:W-:Y:S01]  /*10c0*/  FFMA R20, R48, R21, R20 ;  /* 0x0000001530147223 */ /* 0x000fe20000000014 */
[----:B------:R-:W-:Y:S01]  /*10d0*/  LDS R69, [R6.X4+0x1b90] ;  /* 0x001b900006457984 */ /* 0x000fe20000004800 */
[C---:B------:R-:W-:Y:S02]  /*10e0*/  FFMA R16, R68.reuse, R39, R36 ;  /* 0x0000002744107223 */ /* 0x040fe40000000024 */
[----:B------:R-:W-:Y:S01]  /*10f0*/  FFMA R32, R68, R35, R32 ;  /* 0x0000002344207223 */ /* 0x000fe20000000020 */
[----:B------:R-:W0:Y:S01]  /*1100*/  LDS.128 R36, [0x3180] ;  /* 0x00318000ff247984 */ /* 0x000e220000000c00 */
[----:B------:R-:W-:-:S02]  /*1110*/  FFMA R17, R48, R17, R33 ;  /* 0x0000001130117223 */ /* 0x000fc40000000021 */
[----:B-1----:R-:W-:Y:S01]  /*1120*/  FFMA R20, R53, R22, R20 ;  /* 0x0000001635147223 */ /* 0x002fe20000000014 */
[----:B------:R-:W1:Y:S01]  /*1130*/  LDS R68, [R6.X4+0x1944] ;  /* 0x0019440006447984 */ /* 0x000e620000004800 */
[C---:B--2---:R-:W-:Y:S02]  /*1140*/  FFMA R16, R73.reuse, R28, R16 ;  /* 0x0000001c49107223 */ /* 0x044fe40000000010 */
[----:B---3--:R-:W-:Y:S02]  /*1150*/  FFMA R24, R73, R24, R32 ;  /* 0x0000001849187223 */ /* 0x008fe40000000020 */
[----:B------:R-:W-:Y:S01]  /*1160*/  FFMA R18, R53, R18, R17 ;  /* 0x0000001235127223 */ /* 0x000fe20000000011 */
[----:B------:R-:W2:Y:S01]  /*1170*/  LDS.128 R32, [0x3280] ;  /* 0x00328000ff207984 */ /* 0x000ea20000000c00 */
[----:B------:R-:W-:Y:S02]  /*1180*/  FFMA R16, R48, R29, R16 ;  /* 0x0000001d30107223 */ /* 0x000fe40000000010 */
[----:B------:R-:W-:Y:S01]  /*1190*/  FFMA R17, R52, R23, R20 ;  /* 0x0000001734117223 */ /* 0x000fe20000000014 */
[----:B------:R-:W-:Y:S01]  /*11a0*/  LDS R73, [R6.X4+0x24c0] ;  /* 0x0024c00006497984 */ /* 0x000fe20000004800 */
[----:B------:R-:W-:-:S02]  /*11b0*/  FFMA R24, R48, R25, R24 ;  /* 0x0000001930187223 */ /* 0x000fc40000000018 */
[----:B------:R-:W-:Y:S01]  /*11c0*/  FFMA R16, R53, R30, R16 ;  /* 0x0000001e35107223 */ /* 0x000fe20000000010 */
[----:B------:R-:W3:Y:S01]  /*11d0*/  LDS.128 R48, [0x3380] ;  /* 0x00338000ff307984 */ /* 0x000ee20000000c00 */
[----:B----4-:R-:W-:-:S03]  /*11e0*/  FFMA R17, R40, R67, R17 ;  /* 0x0000004328117223 */ /* 0x010fc60000000011 */
[----:B------:R-:W4:Y:S01]  /*11f0*/  LDS.128 R20, [0x3480] ;  /* 0x00348000ff147984 */ /* 0x000f220000000c00 */
[----:B------:R-:W-:Y:S02]  /*1200*/  FFMA R24, R53, R26, R24 ;  /* 0x0000001a35187223 */ /* 0x000fe40000000018 */
[C---:B------:R-:W-:Y:S01]  /*1210*/  FFMA R25, R52.reuse, R19, R18 ;  /* 0x0000001334197223 */ /* 0x040fe20000000012 */
[----:B------:R-:W-:Y:S01]  /*1220*/  LDS R53, [R6.X4+0x1d18] ;  /* 0x001d180006357984 */ /* 0x000fe20000004800 */
[----:B------:R-:W-:Y:S02]  /*1230*/  FFMA R31, R52, R31, R16 ;  /* 0x0000001f341f7223 */ /* 0x000fe40000000010 */
[----:B-----5:R-:W-:Y:S02]  /*1240*/  FFMA R41, R54, R41, R17 ;  /* 0x0000002936297223 */ /* 0x020fe40000000011 */
[----:B------:R-:W5:Y:S01]  /*1250*/  LDS.128 R16, [0x3190] ;  /* 0x00319000ff107984 */ /* 0x000f620000000c00 */
[----:B------:R-:W-:-:S02]  /*1260*/  FFMA R24, R52, R27, R24 ;  /* 0x0000001b34187223 */ /* 0x000fc40000000018 */
[----:B------:R-:W-:Y:S01]  /*1270*/  FFMA R25, R67, R44, R25 ;  /* 0x0000002c43197223 */ /* 0x000fe20000000019 */
[----:B------:R-:W3:Y:S01]  /*1280*/  LDS R52, [R6.X4+0x1c54] ;  /* 0x001c540006347984 */ /* 0x000ee20000004800 */
[----:B------:R-:W-:Y:S02]  /*1290*/  FFMA R41, R63, R42, R41 ;  /* 0x0000002a3f297223 */ /* 0x000fe40000000029 */
[C---:B------:R-:W-:Y:S02]  /*12a0*/  FFMA R45, R54.reuse, R45, R25 ;  /* 0x0000002d362d7223 */ /* 0x040fe40000000019 */
[C---:B------:R-:W-:Y:S02]  /*12b0*/  FFMA R8, R67.reuse, R8, R31 ;  /* 0x0000000843087223 */ /* 0x040fe4000000001f */
[----:B------:R-:W-:Y:S01]  /*12c0*/  FFMA R12, R67, R12, R24 ;  /* 0x0000000c430c7223 */ /* 0x000fe20000000018 */
[----:B------:R-:W-:Y:S01]  /*12d0*/  LDS.128 R28, [0x3290] ;  /* 0x00329000ff1c7984 */ /* 0x000fe20000000c00 */
[----:B------:R-:W-:-:S03]  /*12e0*/  FFMA R8, R54, R9, R8 ;  /* 0x0000000936087223 */ /* 0x000fc60000000008 */
[----:B------:R-:W5:Y:S01]  /*12f0*/  LDS.128 R24, [0x3390] ;  /* 0x00339000ff187984 */ /* 0x000f620000000c00 */
[----:B------:R-:W-:Y:S02]  /*1300*/  FFMA R12, R54, R13, R12 ;  /* 0x0000000d360c7223 */ /* 0x000fe4000000000c */
[----:B------:R-:W-:Y:S01]  /*1310*/  FFMA R9, R66, R43, R41 ;  /* 0x0000002b42097223 */ /* 0x000fe20000000029 */
[----:B------:R-:W-:Y:S04]  /*1320*/  LDS R54, [R6.X4+0x1ddc] ;  /* 0x001ddc0006367984 */ /* 0x000fe80000004800 */
[----:B------:R-:W5:Y:S01]  /*1330*/  LDS.128 R40, [0x3490] ;  /* 0x00349000ff287984 */ /* 0x000f620000000c00 */
[C---:B------:R-:W-:Y:S02]  /*1340*/  FFMA R45, R63.reuse, R46, R45 ;  /* 0x0000002e3f2d7223 */ /* 0x040fe4000000002d */
[C---:B------:R-:W-:Y:S01]  /*1350*/  FFMA R8, R63.reuse, R10, R8 ;  /* 0x0000000a3f087223 */ /* 0x040fe20000000008 */
[----:B------:R-:W-:Y:S01]  /*1360*/  LDS R67, [R6.X4+0x1ea0] ;  /* 0x001ea00006437984 */ /* 0x000fe20000004800 */
[----:B------:R-:W-:-:S02]  /*1370*/  FFMA R12, R63, R14, R12 ;  /* 0x0000000e3f0c7223 */ /* 0x000fc4000000000c */
[----:B0-----:R-:W-:Y:S01]  /*1380*/  FFMA R36, R36, R71, R9 ;  /* 0x0000004724247223 */ /* 0x001fe20000000009 */
[----:B------:R-:W-:Y:S01]  /*1390*/  LDS R63, [R6.X4+0x2028] ;  /* 0x00202800063f7984 */ /* 0x000fe20000004800 */
[C---:B------:R-:W-:Y:S02]  /*13a0*/  FFMA R45, R66.reuse, R47, R45 ;  /* 0x0000002f422d7223 */ /* 0x040fe4000000002d */
[----:B------:R-:W-:Y:S02]  /*13b0*/  FFMA R13, R66, R11, R8 ;  /* 0x0000000b420d7223 */ /* 0x000fe40000000008 */
[----:B-1----:R-:W-:Y:S01]  /*13c0*/  FFMA R36, R68, R37, R36 ;  /* 0x0000002544247223 */ /* 0x002fe20000000024 */
[----:B------:R-:W0:Y:S01]  /*13d0*/  LDS.128 R8, [0x31a0] ;  /* 0x0031a000ff087984 */ /* 0x000e220000000c00 */
[----:B------:R-:W-:Y:S02]  /*13e0*/  FFMA R12, R66, R15, R12 ;  /* 0x0000000f420c7223 */ /* 0x000fe4000000000c */
[----:B--2---:R-:W-:Y:S01]  /*13f0*/  FFMA R32, R71, R32, R45 ;  /* 0x0000002047207223 */ /* 0x004fe2000000002d */
[----:B------:R-:W-:Y:S01]  /*1400*/  LDS R66, [R6.X4+0x1f64] ;  /* 0x001f640006427984 */ /* 0x000fe20000004800 */
[----:B------:R-:W-:-:S02]  /*1410*/  FFMA R36, R55, R38, R36 ;  /* 0x0000002637247223 */ /* 0x000fc40000000024 */
[C---:B---3--:R-:W-:Y:S01]  /*1420*/  FFMA R48, R71.reuse, R48, R13 ;  /* 0x0000003047307223 */ /* 0x048fe2000000000d */
[----:B------:R-:W-:Y:S01]  /*1430*/  LDS.128 R44, [0x32a0] ;  /* 0x0032a000ff2c7984 */ /* 0x000fe20000000c00 */
[----:B----4-:R-:W-:Y:S02]  /*1440*/  FFMA R20, R71, R20, R12 ;  /* 0x0000001447147223 */ /* 0x010fe4000000000c */
[----:B------:R-:W-:Y:S01]  /*1450*/  FFMA R32, R68, R33, R32 ;  /* 0x0000002144207223 */ /* 0x000fe20000000020 */
[----:B------:R-:W1:Y:S01]  /*1460*/  LDS.128 R12, [0x33a0] ;  /* 0x0033a000ff0c7984 */ /* 0x000e620000000c00 */
[----:B------:R-:W-:Y:S02]  /*1470*/  FFMA R33, R70, R39, R36 ;  /* 0x0000002746217223 */ /* 0x000fe40000000024 */
[C---:B------:R-:W-:Y:S01]  /*1480*/  FFMA R48, R68.reuse, R49, R48 ;  /* 0x0000003144307223 */ /* 0x040fe20000000030 */
[----:B------:R-:W2:Y:S01]  /*1490*/  LDS.128 R36, [0x34a0] ;  /* 0x0034a000ff247984 */ /* 0x000ea20000000c00 */
[----:B------:R-:W-:-:S02]  /*14a0*/  FFMA R20, R68, R21, R20 ;  /* 0x0000001544147223 */ /* 0x000fc40000000014 */
[----:B-----5:R-:W-:Y:S01]  /*14b0*/  FFMA R16, R16, R69, R33 ;  /* 0x0000004510107223 */ /* 0x020fe20000000021 */
[----:B------:R-:W-:Y:S01]  /*14c0*/  LDS R71, [R6.X4+0x21b0] ;  /* 0x0021b00006477984 */ /* 0x000fe20000004800 */
[C---:B------:R-:W-:Y:S02]  /*14d0*/  FFMA R32, R55.reuse, R34, R32 ;  /* 0x0000002237207223 */ /* 0x040fe40000000020 */
[C---:B------:R-:W-:Y:S01]  /*14e0*/  FFMA R48, R55.reuse, R50, R48 ;  /* 0x0000003237307223 */ /* 0x040fe20000000030 */
[----:B------:R-:W-:Y:S01]  /*14f0*/  LDS R68, [R6.X4+0x2274] ;  /* 0x0022740006447984 */ /* 0x000fe20000004800 */
[----:B------:R-:W-:Y:S02]  /*1500*/  FFMA R20, R55, R22, R20 ;  /* 0x0000001637147223 */ /* 0x000fe40000000014 */
[----:B------:R-:W-:Y:S02]  /*1510*/  FFMA R17, R52, R17, R16 ;  /* 0x0000001134117223 */ /* 0x000fe40000000010 */
[----:B------:R-:W-:-:S02]  /*1520*/  FFMA R32, R70, R35, R32 ;  /* 0x0000002346207223 */ /* 0x000fc40000000020 */
[C---:B------:R-:W-:Y:S02]  /*1530*/  FFMA R48, R70.reuse, R51, R48 ;  /* 0x0000003346307223 */ /* 0x040fe40000000030 */
[----:B------:R-:W-:Y:S02]  /*1540*/  FFMA R16, R70, R23, R20 ;  /* 0x0000001746107223 */ /* 0x000fe40000000014 */
[----:B------:R-:W3:Y:S01]  /*1550*/  LDS R70, [R6.X4+0x20ec] ;  /* 0x0020ec0006467984 */ /* 0x000ee20000004800 */
[----:B------:R-:W-:Y:S02]  /*1560*/  FFMA R17, R53, R18, R17 ;  /* 0x0000001235117223 */ /* 0x000fe40000000011 */
[C---:B------:R-:W-:Y:S01]  /*1570*/  FFMA R24, R69.reuse, R24, R48 ;  /* 0x0000001845187223 */ /* 0x040fe20000000030 */
[----:B------:R-:W4:Y:S01]  /*1580*/  LDS.128 R20, [0x31b0] ;  /* 0x0031b000ff147984 */ /* 0x000f220000000c00 */
[----:B------:R-:W-:Y:S02]  /*1590*/  FFMA R40, R69, R40, R16 ;  /* 0x0000002845287223 */ /* 0x000fe40000000010 */
[----:B------:R-:W-:Y:S01]  /*15a0*/  FFMA R24, R52, R25, R24 ;  /* 0x0000001934187223 */ /* 0x000fe20000000018 */
[----:B------:R-:W-:Y:S01]  /*15b0*/  LDS.128 R48, [0x34b0] ;  /* 0x0034b000ff307984 */ /* 0x000fe20000000c00 */
[----:B------:R-:W-:-:S03]  /*15c0*/  FFMA R25, R54, R19, R17 ;  /* 0x0000001336197223 */ /* 0x000fc60000000011 */
[----:B------:R-:W5:Y:S01]  /*15d0*/  LDS.128 R16, [0x33b0] ;  /* 0x0033b000ff107984 */ /* 0x000f620000000c00 */
[----:B------:R-:W-:-:S03]  /*15e0*/  FFMA R28, R69, R28, R32 ;  /* 0x0000001c451c7223 */ /* 0x000fc60000000020 */
[----:B------:R-:W3:Y:S01]  /*15f0*/  LDS.128 R32, [0x32b0] ;  /* 0x0032b000ff207984 */ /* 0x000ee20000000c00 */
[C---:B------:R-:W-:Y:S02]  /*1600*/  FFMA R40, R52.reuse, R41, R40 ;  /* 0x0000002934287223 */ /* 0x040fe40000000028 */
[C---:B------:R-:W-:Y:S01]  /*1610*/  FFMA R24, R53.reuse, R26, R24 ;  /* 0x0000001a35187223 */ /* 0x040fe20000000018 */
[----:B------:R-:W4:Y:S01]  /*1620*/  LDS R69, [R6.X4+0x2338] ;  /* 0x0023380006457984 */ /* 0x000f220000004800 */
[----:B------:R-:W-:Y:S02]  /*1630*/  FFMA R28, R52, R29, R28 ;  /* 0x0000001d341c7223 */ /* 0x000fe4000000001c */
[C---:B------:R-:W-:Y:S02]  /*1640*/  FFMA R40, R53.reuse, R42, R40 ;  /* 0x0000002a35287223 */ /* 0x040fe40000000028 */
[----:B------:R-:W-:Y:S02]  /*1650*/  FFMA R24, R54, R27, R24 ;  /* 0x0000001b36187223 */ /* 0x000fe40000000018 */
[----:B------:R-:W-:-:S02]  /*1660*/  FFMA R28, R53, R30, R28 ;  /* 0x0000001e351c7223 */ /* 0x000fc4000000001c */
[----:B------:R-:W-:Y:S02]  /*1670*/  FFMA R40, R54, R43, R40 ;  /* 0x0000002b36287223 */ /* 0x000fe40000000028 */
[----:B0-----:R-:W-:Y:S02]  /*1680*/  FFMA R8, R8, R67, R25 ;  /* 0x0000004308087223 */ /* 0x001fe40000000019 */
[----:B------:R-:W-:Y:S02]  /*1690*/  FFMA R28, R54, R31, R28 ;  /* 0x0000001f361c7223 */ /* 0x000fe4000000001c */
[----:B-1----:R-:W-:Y:S01]  /*16a0*/  FFMA R12, R67, R12, R24 ;  /* 0x0000000c430c7223 */ /* 0x002fe20000000018 */
[----:B------:R-:W-:Y:S01]  /*16b0*/  LDS.128 R52, [0x32c0] ;  /* 0x0032c000ff347984 */ /* 0x000fe20000000c00 */
[----:B------:R-:W-:-:S03]  /*16c0*/  FFMA R8, R66, R9, R8 ;  /* 0x0000000942087223 */ /* 0x000fc60000000008 */
[----:B------:R-:W0:Y:S01]  /*16d0*/  LDS.128 R24, [0x31c0] ;  /* 0x0031c000ff187984 */ /* 0x000e220000000c00 */
[C---:B------:R-:W-:Y:S02]  /*16e0*/  FFMA R28, R67.reuse, R44, R28 ;  /* 0x0000002c431c7223 */ /* 0x040fe4000000001c */
[----:B--2---:R-:W-:Y:S02]  /*16f0*/  FFMA R36, R67, R36, R40 ;  /* 0x0000002443247223 */ /* 0x004fe40000000028 */
[----:B------:R-:W1:Y:S01]  /*1700*/  LDS.128 R40, [0x33c0] ;  /* 0x0033c000ff287984 */ /* 0x000e620000000c00 */
[----:B------:R-:W-:Y:S02]  /*1710*/  FFMA R10, R63, R10, R8 ;  /* 0x0000000a3f0a7223 */ /* 0x000fe40000000008 */
[C---:B------:R-:W-:Y:S01]  /*1720*/  FFMA R45, R66.reuse, R45, R28 ;  /* 0x0000002d422d7223 */ /* 0x040fe2000000001c */
[----:B------:R-:W2:Y:S01]  /*1730*/  LDS R67, [R6.X4+0x2648] ;  /* 0x0026480006437984 */ /* 0x000ea20000004800 */
[----:B------:R-:W-:-:S03]  /*1740*/  FFMA R12, R66, R13, R12 ;  /* 0x0000000d420c7223 */ /* 0x000fc6000000000c */
[----:B------:R-:W0:Y:S01]  /*1750*/  LDS.128 R28, [0x34c0] ;  /* 0x0034c000ff1c7984 */ /* 0x000e220000000c00 */
[----:B------:R-:W-:Y:S02]  /*1760*/  FFMA R36, R66, R37, R36 ;  /* 0x0000002542247223 */ /* 0x000fe40000000024 */
[----:B---3--:R-:W-:Y:S01]  /*1770*/  FFMA R10, R70, R11, R10 ;  /* 0x0000000b460a7223 */ /* 0x008fe2000000000a */
[----:B------:R-:W3:Y:S01]  /*1780*/  LDS R66, [R6.X4+0x270c] ;  /* 0x00270c0006427984 */ /* 0x000ee20000004800 */
[C---:B------:R-:W-:Y:S02]  /*1790*/  FFMA R12, R63.reuse, R14, R12 ;  /* 0x0000000e3f0c7223 */ /* 0x040fe4000000000c */
[C---:B------:R-:W-:Y:S02]  /*17a0*/  FFMA R45, R63.reuse, R46, R45 ;  /* 0x0000002e3f2d7223 */ /* 0x040fe4000000002d */
[----:B------:R-:W-:Y:S02]  /*17b0*/  FFMA R36, R63, R38, R36 ;  /* 0x000000263f247223 */ /* 0x000fe40000000024 */
[----:B----4-:R-:W-:Y:S01]  /*17c0*/  FFMA R20, R20, R71, R10 ;  /* 0x0000004714147223 */ /* 0x010fe2000000000a */
[----:B------:R-:W-:Y:S01]  /*17d0*/  LDS R63, [R6.X4+0x27d0] ;  /* 0x0027d000063f7984 */ /* 0x000fe20000004800 */
[----:B------:R-:W-:-:S03]  /*17e0*/  FFMA R12, R70, R15, R12 ;  /* 0x0000000f460c7223 */ /* 0x000fc6000000000c */
[----:B------:R-:W4:Y:S01]  /*17f0*/  LDS.128 R8, [0x31d0] ;  /* 0x0031d000ff087984 */ /* 0x000f220000000c00 */
[C---:B------:R-:W-:Y:S02]  /*1800*/  FFMA R45, R70.reuse, R47, R45 ;  /* 0x0000002f462d7223 */ /* 0x040fe4000000002d */
[C---:B-----5:R-:W-:Y:S02]  /*1810*/  FFMA R12, R71.reuse, R16, R12 ;  /* 0x00000010470c7223 */ /* 0x060fe4000000000c */
[----:B------:R-:W-:Y:S02]  /*1820*/  FFMA R36, R70, R39, R36 ;  /* 0x0000002746247223 */ /* 0x000fe40000000024 */
[----:B------:R-:W5:Y:S01]  /*1830*/  LDS R70, [R6.X4+0x2894] ;  /* 0x0028940006467984 */ /* 0x000f620000004800 */
[C---:B------:R-:W-:Y:S02]  /*1840*/  FFMA R32, R71.reuse, R32, R45 ;  /* 0x0000002047207223 */ /* 0x040fe4000000002d */
[----:B------:R-:W-:Y:S01]  /*1850*/  FFMA R17, R68, R17, R12 ;  /* 0x0000001144117223 */ /* 0x000fe2000000000c */
[----:B------:R-:W2:Y:S01]  /*1860*/  LDS.128 R44, [0x32d0] ;  /* 0x0032d000ff2c7984 */ /* 0x000ea20000000c00 */
[----:B------:R-:W-:-:S02]  /*1870*/  FFMA R48, R71, R48, R36 ;  /* 0x0000003047307223 */ /* 0x000fc40000000024 */
[C---:B------:R-:W-:Y:S01]  /*1880*/  FFMA R20, R68.reuse, R21, R20 ;  /* 0x0000001544147223 */ /* 0x040fe20000000014 */
[----:B------:R-:W3:Y:S04]  /*1890*/  LDS.128 R12, [0x33d0] ;  /* 0x0033d000ff0c7984 */ /* 0x000ee80000000c00 */
[----:B------:R-:W3:Y:S01]  /*18a0*/  LDS.128 R36, [0x34d0] ;  /* 0x0034d000ff247984 */ /* 0x000ee20000000c00 */
[----:B------:R-:W-:Y:S02]  /*18b0*/  FFMA R20, R69, R22, R20 ;  /* 0x0000001645147223 */ /* 0x000fe40000000014 */
[----:B------:R-:W-:Y:S02]  /*18c0*/  FFMA R32, R68, R33, R32 ;  /* 0x0000002144207223 */ /* 0x000fe40000000020 */
[----:B------:R-:W-:-:S02]  /*18d0*/  FFMA R20, R72, R23, R20 ;  /* 0x0000001748147223 */ /* 0x000fc40000000014 */
[C---:B------:R-:W-:Y:S02]  /*18e0*/  FFMA R32, R69.reuse, R34, R32 ;  /* 0x0000002245207223 */ /* 0x040fe40000000020 */
[----:B------:R-:W-:Y:S02]  /*18f0*/  FFMA R17, R69, R18, R17 ;  /* 0x0000001245117223 */ /* 0x000fe40000000011 */
[----:B------:R-:W-:Y:S02]  /*1900*/  FFMA R48, R68, R49, R48 ;  /* 0x0000003144307223 */ /* 0x000fe40000000030 */
[----:B0-----:R-:W-:Y:S01]  /*1910*/  FFMA R20, R24, R73, R20 ;  /* 0x0000004918147223 */ /* 0x001fe20000000014 */
[----:B------:R-:W-:Y:S01]  /*1920*/  LDS R68, [R6.X4+0x2a1c] ;  /* 0x002a1c0006447984 */ /* 0x000fe20000004800 */
[C---:B------:R-:W-:Y:S02]  /*1930*/  FFMA R32, R72.reuse, R35, R32 ;  /* 0x0000002348207223 */ /* 0x040fe40000000020 */
[----:B------:R-:W-:-:S02]  /*1940*/  FFMA R17, R72, R19, R17 ;  /* 0x0000001348117223 */ /* 0x000fc40000000011 */
[----:B------:R-:W-:Y:S02]  /*1950*/  FFMA R48, R69, R50, R48 ;  /* 0x0000003245307223 */ /* 0x000fe40000000030 */
[----:B------:R-:W-:Y:S01]  /*1960*/  FFMA R20, R74, R25, R20 ;  /* 0x000000194a147223 */ /* 0x000fe20000000014 */
[----:B------:R-:W0:Y:S01]  /*1970*/  LDS R69, [R6.X4+0x2958] ;  /* 0x0029580006457984 */ /* 0x000e220000004800 */
[C---:B------:R-:W-:Y:S02]  /*1980*/  FFMA R32, R73.reuse, R52, R32 ;  /* 0x0000003449207223 */ /* 0x040fe40000000020 */
[----:B-1----:R-:W-:Y:S02]  /*1990*/  FFMA R17, R73, R40, R17 ;  /* 0x0000002849117223 */ /* 0x002fe40000000011 */
[----:B------:R-:W-:Y:S02]  /*19a0*/  FFMA R48, R72, R51, R48 ;  /* 0x0000003348307223 */ /* 0x000fe40000000030 */
[----:B------:R-:W-:-:S02]  /*19b0*/  FFMA R32, R74, R53, R32 ;  /* 0x000000354a207223 */ /* 0x000fc40000000020 */
[----:B------:R-:W-:Y:S02]  /*19c0*/  FFMA R17, R74, R41, R17 ;  /* 0x000000294a117223 */ /* 0x000fe40000000011 */
[----:B--2---:R-:W-:Y:S02]  /*19d0*/  FFMA R20, R67, R26, R20 ;  /* 0x0000001a43147223 */ /* 0x004fe40000000014 */
[----:B------:R-:W-:Y:S02]  /*19e0*/  FFMA R28, R73, R28, R48 ;  /* 0x0000001c491c7223 */ /* 0x000fe40000000030 */
[C---:B------:R-:W-:Y:S01]  /*19f0*/  FFMA R32, R67.reuse, R54, R32 ;  /* 0x0000003643207223 */ /* 0x040fe20000000020 */
[----:B------:R-:W-:Y:S01]  /*1a00*/  LDS.128 R48, [0x33f0] ;  /* 0x0033f000ff307984 */ /* 0x000fe20000000c00 */
[----:B------:R-:W-:Y:S02]  /*1a10*/  FFMA R17, R67, R42, R17 ;  /* 0x0000002a43117223 */ /* 0x000fe40000000011 */
[----:B---3--:R-:W-:-:S02]  /*1a20*/  FFMA R20, R66, R27, R20 ;  /* 0x0000001b42147223 */ /* 0x008fc40000000014 */
[----:B------:R-:W-:Y:S01]  /*1a30*/  FFMA R28, R74, R29, R28 ;  /* 0x0000001d4a1c7223 */ /* 0x000fe2000000001c */
[----:B------:R-:W-:Y:S01]  /*1a40*/  LDS.128 R24, [0x32e0] ;  /* 0x0032e000ff187984 */ /* 0x000fe20000000c00 */
[C---:B------:R-:W-:Y:S02]  /*1a50*/  FFMA R55, R66.reuse, R55, R32 ;  /* 0x0000003742377223 */ /* 0x040fe40000000020 */
[----:B------:R-:W-:Y:S01]  /*1a60*/  FFMA R28, R67, R30, R28 ;  /* 0x0000001e431c7223 */ /* 0x000fe2000000001c */
[----:B------:R-:W-:Y:S01]  /*1a70*/  LDS.128 R32, [0x31e0] ;  /* 0x0031e000ff207984 */ /* 0x000fe20000000c00 */
[----:B------:R-:W-:Y:S02]  /*1a80*/  FFMA R43, R66, R43, R17 ;  /* 0x0000002b422b7223 */ /* 0x000fe40000000011 */
[----:B----4-:R-:W-:Y:S01]  /*1a90*/  FFMA R29, R8, R63, R20 ;  /* 0x0000003f081d7223 */ /* 0x010fe20000000014 */
[----:B------:R-:W1:Y:S04]  /*1aa0*/  LDS R67, [R6.X4+0x2ae0] ;  /* 0x002ae00006437984 */ /* 0x000e680000004800 */
[----:B------:R-:W2:Y:S04]  /*1ab0*/  LDS.128 R20, [0x33e0] ;  /* 0x0033e000ff147984 */ /* 0x000ea80000000c00 */
[----:B------:R-:W3:Y:S01]  /*1ac0*/  LDS.128 R16, [0x34e0] ;  /* 0x0034e000ff107984 */ /* 0x000ee20000000c00 */
[----:B------:R-:W-:-:S03]  /*1ad0*/  FFMA R28, R66, R31, R28 ;  /* 0x0000001f421c7223 */ /* 0x000fc6000000001c */
[----:B------:R-:W4:Y:S01]  /*1ae0*/  LDS R8, [R6.X4+0x2ba4] ;  /* 0x002ba40006087984 */ /* 0x000f220000004800 */
[C---:B-----5:R-:W-:Y:S02]  /*1af0*/  FFMA R66, R70.reuse, R9, R29 ;  /* 0x0000000946427223 */ /* 0x060fe4000000001d */
[C---:B------:R-:W-:Y:S01]  /*1b00*/  FFMA R44, R63.reuse, R44, R55 ;  /* 0x0000002c3f2c7223 */ /* 0x040fe20000000037 */
[----:B------:R-:W5:Y:S01]  /*1b10*/  LDS R9, [R6.X4+0x2c68] ;  /* 0x002c680006097984 */ /* 0x000f620000004800 */
[C---:B------:R-:W-:Y:S02]  /*1b20*/  FFMA R43, R63.reuse, R12, R43 ;  /* 0x0000000c3f2b7223 */ /* 0x040fe4000000002b */
[----:B------:R-:W-:Y:S01]  /*1b30*/  FFMA R28, R63, R36, R28 ;  /* 0x000000243f1c7223 */ /* 0x000fe2000000001c */
[----:B------:R-:W1:Y:S01]  /*1b40*/  LDS R12, [R6.X4+0x2d2c] ;  /* 0x002d2c00060c7984 */ /* 0x000e620000004800 */
[C---:B------:R-:W-:Y:S02]  /*1b50*/  FFMA R44, R70.reuse, R45, R44 ;  /* 0x0000002d462c7223 */ /* 0x040fe4000000002c */
[C---:B------:R-:W-:Y:S01]  /*1b60*/  FFMA R45, R70.reuse, R13, R43 ;  /* 0x0000000d462d7223 */ /* 0x040fe2000000002b */
[----:B------:R-:W-:Y:S01]  /*1b70*/  LDS.128 R52, [0x34f0] ;  /* 0x0034f000ff347984 */ /* 0x000fe20000000c00 */
[----:B------:R-:W-:-:S03]  /*1b80*/  FFMA R70, R70, R37, R28 ;  /* 0x0000002546467223 */ /* 0x000fc6000000001c */
[----:B------:R-:W-:Y:S04]  /*1b90*/  LDS R37, [R6.X4+0x2df0] ;  /* 0x002df00006257984 */ /* 0x000fe80000004800 */
[----:B------:R-:W5:Y:S04]  /*1ba0*/  LDS.128 R28, [0x31f0] ;  /* 0x0031f000ff1c7984 */ /* 0x000f680000000c00 */
[----:B------:R-:W5:Y:S04]  /*1bb0*/  LDS.128 R40, [0x32f0] ;  /* 0x0032f000ff287984 */ /* 0x000f680000000c00 */
[----:B------:R-:W5:Y:S01]  /*1bc0*/  LDS R36, [R6.X4+0x2eb4] ;  /* 0x002eb40006247984 */ /* 0x000f620000004800 */
[----:B0-----:R-:W-:-:S03]  /*1bd0*/  FFMA R66, R69, R10, R66 ;  /* 0x0000000a45427223 */ /* 0x001fc60000000042 */
[----:B------:R-:W0:Y:S04]  /*1be0*/  LDS R13, [R6.X4+0x2f78] ;  /* 0x002f7800060d7984 */ /* 0x000e280000004800 */
[----:B------:R-:W0:Y:S01]  /*1bf0*/  LDS R10, [R6.X4+0x303c] ;  /* 0x00303c00060a7984 */ /* 0x000e220000004800 */
[C---:B------:R-:W-:Y:S02]  /*1c00*/  FFMA R44, R69.reuse, R46, R44 ;  /* 0x0000002e452c7223 */ /* 0x040fe4000000002c */
[C---:B------:R-:W-:Y:S02]  /*1c10*/  FFMA R14, R69.reuse, R14, R45 ;  /* 0x0000000e450e7223 */ /* 0x040fe4000000002d */
[----:B------:R-:W-:Y:S02]  /*1c20*/  FFMA R38, R69, R38, R70 ;  /* 0x0000002645267223 */ /* 0x000fe40000000046 */
[----:B------:R-:W-:-:S02]  /*1c30*/  FFMA R11, R68, R11, R66 ;  /* 0x0000000b440b7223 */ /* 0x000fc40000000042 */
[C---:B------:R-:W-:Y:S02]  /*1c40*/  FFMA R44, R68.reuse, R47, R44 ;  /* 0x0000002f442c7223 */ /* 0x040fe4000000002c */
[C---:B------:R-:W-:Y:S02]  /*1c50*/  FFMA R14, R68.reuse, R15, R14 ;  /* 0x0000000f440e7223 */ /* 0x040fe4000000000e */
[----:B------:R-:W-:Y:S02]  /*1c60*/  FFMA R38, R68, R39, R38 ;  /* 0x0000002744267223 */ /* 0x000fe40000000026 */
[----:B-1----:R-:W-:Y:S02]  /*1c70*/  FFMA R11, R32, R67, R11 ;  /* 0x00000043200b7223 */ /* 0x002fe4000000000b */
[C---:B------:R-:W-:Y:S02]  /*1c80*/  FFMA R24, R67.reuse, R24, R44 ;  /* 0x0000001843187223 */ /* 0x040fe4000000002c */
[----:B--2---:R-:W-:-:S02]  /*1c90*/  FFMA R14, R67, R20, R14 ;  /* 0x00000014430e7223 */ /* 0x004fc4000000000e */
[----:B---3--:R-:W-:Y:S02]  /*1ca0*/  FFMA R16, R67, R16, R38 ;  /* 0x0000001043107223 */ /* 0x008fe40000000026 */
[C---:B----4-:R-:W-:Y:S02]  /*1cb0*/  FFMA R11, R8.reuse, R33, R11 ;  /* 0x00000021080b7223 */ /* 0x050fe4000000000b */
[C---:B------:R-:W-:Y:S02]  /*1cc0*/  FFMA R24, R8.reuse, R25, R24 ;  /* 0x0000001908187223 */ /* 0x040fe40000000018 */
[C---:B------:R-:W-:Y:S02]  /*1cd0*/  FFMA R14, R8.reuse, R21, R14 ;  /* 0x00000015080e7223 */ /* 0x040fe4000000000e */
[----:B------:R-:W-:Y:S01]  /*1ce0*/  FFMA R16, R8, R17, R16 ;  /* 0x0000001108107223 */ /* 0x000fe20000000010 */
[----:B------:R-:W-:Y:S01]  /*1cf0*/  IADD3 R64, P0, R64, 0x3100, RZ ;  /* 0x0000310040407810 */ /* 0x000fe20007f1e0ff */
[C---:B-----5:R-:W-:Y:S01]  /*1d00*/  FFMA R11, R9.reuse, R34, R11 ;  /* 0x00000022090b7223 */ /* 0x060fe2000000000b */
[----:B------:R-:W-:Y:S01]  /*1d10*/  IADD3 R62, R62, 0x1, RZ ;  /* 0x000000013e3e7810 */ /* 0x000fe20007ffe0ff */
[----:B------:R-:W-:-:S02]  /*1d20*/  FFMA R24, R9, R26, R24 ;  /* 0x0000001a09187223 */ /* 0x000fc40000000018 */
[C---:B------:R-:W-:Y:S02]  /*1d30*/  FFMA R14, R9.reuse, R22, R14 ;  /* 0x00000016090e7223 */ /* 0x040fe4000000000e */
[----:B------:R-:W-:Y:S01]  /*1d40*/  FFMA R16, R9, R18, R16 ;  /* 0x0000001209107223 */ /* 0x000fe20000000010 */
[----:B------:R-:W-:Y:S01]  /*1d50*/  IADD3.X R65, RZ, R65, RZ, P0, !PT ;  /* 0x00000041ff417210 */ /* 0x000fe200007fe4ff */
[----:B------:R-:W-:Y:S01]  /*1d60*/  FFMA R11, R12, R35, R11 ;  /* 0x000000230c0b7223 */ /* 0x000fe2000000000b */
[----:B------:R-:W-:Y:S01]  /*1d70*/  ISETP.NE.AND P0, PT, R62, 0x8, PT ;  /* 0x000000083e00780c */ /* 0x000fe20003f05270 */
[C---:B------:R-:W-:Y:S02]  /*1d80*/  FFMA R24, R12.reuse, R27, R24 ;  /* 0x0000001b0c187223 */ /* 0x040fe40000000018 */
[C---:B------:R-:W-:Y:S02]  /*1d90*/  FFMA R14, R12.reuse, R23, R14 ;  /* 0x000000170c0e7223 */ /* 0x040fe4000000000e */
[----:B------:R-:W-:-:S02]  /*1da0*/  FFMA R16, R12, R19, R16 ;  /* 0x000000130c107223 */ /* 0x000fc40000000010 */
[----:B------:R-:W-:Y:S02]  /*1db0*/  FFMA R11, R28, R37, R11 ;  /* 0x000000251c0b7223 */ /* 0x000fe4000000000b */
[C---:B------:R-:W-:Y:S02]  /*1dc0*/  FFMA R24, R37.reuse, R40, R24 ;  /* 0x0000002825187223 */ /* 0x040fe40000000018 */
[C---:B------:R-:W-:Y:S02]  /*1dd0*/  FFMA R14, R37.reuse, R48, R14 ;  /* 0x00000030250e7223 */ /* 0x040fe4000000000e */
[----:B------:R-:W-:Y:S02]  /*1de0*/  FFMA R16, R37, R52, R16 ;  /* 0x0000003425107223 */ /* 0x000fe40000000010 */
[C---:B------:R-:W-:Y:S02]  /*1df0*/  FFMA R11, R36.reuse, R29, R11 ;  /* 0x0000001d240b7223 */ /* 0x040fe4000000000b */
[----:B------:R-:W-:-:S02]  /*1e00*/  FFMA R24, R36, R41, R24 ;  /* 0x0000002924187223 */ /* 0x000fc40000000018 */
[C---:B------:R-:W-:Y:S02]  /*1e10*/  FFMA R14, R36.reuse, R49, R14 ;  /* 0x00000031240e7223 */ /* 0x040fe4000000000e */
[----:B------:R-:W-:Y:S01]  /*1e20*/  FFMA R16, R36, R53, R16 ;  /* 0x0000003524107223 */ /* 0x000fe20000000010 */
[----:B------:R-:W-:Y:S01]  /*1e30*/  IADD3 R4, P1, R4, 0x100, RZ ;  /* 0x0000010004047810 */ /* 0x000fe20007f3e0ff */
[C---:B0-----:R-:W-:Y:S01]  /*1e40*/  FFMA R11, R13.reuse, R30, R11 ;  /* 0x0000001e0d0b7223 */ /* 0x041fe2000000000b */
[----:B------:R-:W-:Y:S01]  /*1e50*/  IADD3 R2, P2, R2, 0x100, RZ ;  /* 0x0000010002027810 */ /* 0x000fe20007f5e0ff */
[C---:B------:R-:W-:Y:S01]  /*1e60*/  FFMA R24, R13.reuse, R42, R24 ;  /* 0x0000002a0d187223 */ /* 0x040fe20000000018 */
[----:B------:R-:W-:Y:S01]  /*1e70*/  IADD3 R0, P3, R0, 0x100, RZ ;  /* 0x0000010000007810 */ /* 0x000fe20007f7e0ff */
[C---:B------:R-:W-:Y:S01]  /*1e80*/  FFMA R14, R13.reuse, R50, R14 ;  /* 0x000000320d0e7223 */ /* 0x040fe2000000000e */
[----:B------:R-:W-:Y:S01]  /*1e90*/  IADD3 R56, P4, R56, 0x100, RZ ;  /* 0x0000010038387810 */ /* 0x000fe20007f9e0ff */
[----:B------:R-:W-:Y:S01]  /*1ea0*/  FFMA R16, R13, R54, R16 ;  /* 0x000000360d107223 */ /* 0x000fe20000000010 */
[----:B------:R-:W-:-:S02]  /*1eb0*/  IADD3 R58, P5, R58, 0x100, RZ ;  /* 0x000001003a3a7810 */ /* 0x000fc40007fbe0ff */
[----:B------:R-:W-:Y:S01]  /*1ec0*/  IADD3 R60, P6, R60, 0x100, RZ ;  /* 0x000001003c3c7810 */ /* 0x000fe20007fde0ff */
[C---:B------:R-:W-:Y:S01]  /*1ed0*/  FFMA R71, R10.reuse, R31, R11 ;  /* 0x0000001f0a477223 */ /* 0x040fe2000000000b */
[----:B------:R-:W-:Y:S01]  /*1ee0*/  IADD3.X R5, RZ, R5, RZ, P1, !PT ;  /* 0x00000005ff057210 */ /* 0x000fe20000ffe4ff */
[C---:B------:R-:W-:Y:S01]  /*1ef0*/  FFMA R63, R10.reuse, R43, R24 ;  /* 0x0000002b0a3f7223 */ /* 0x040fe20000000018 */
[----:B------:R-:W-:Y:S01]  /*1f00*/  IADD3.X R7, RZ, R7, RZ, P2, !PT ;  /* 0x00000007ff077210 */ /* 0x000fe200017fe4ff */
[C---:B------:R-:W-:Y:S01]  /*1f10*/  FFMA R67, R10.reuse, R51, R14 ;  /* 0x000000330a437223 */ /* 0x040fe2000000000e */
[----:B------:R-:W-:Y:S01]  /*1f20*/  IADD3.X R3, RZ, R3, RZ, P3, !PT ;  /* 0x00000003ff037210 */ /* 0x000fe20001ffe4ff */
[----:B------:R-:W-:Y:S01]  /*1f30*/  FFMA R69, R10, R55, R16 ;  /* 0x000000370a457223 */ /* 0x000fe20000000010 */
[----:B------:R-:W-:Y:S02]  /*1f40*/  IADD3.X R57, RZ, R57, RZ, P4, !PT ;  /* 0x00000039ff397210 */ /* 0x000fe400027fe4ff */
[----:B------:R-:W-:-:S02]  /*1f50*/  IADD3.X R59, RZ, R59, RZ, P5, !PT ;  /* 0x0000003bff3b7210 */ /* 0x000fc40002ffe4ff */
[----:B------:R-:W-:Y:S01]  /*1f60*/  IADD3.X R61, RZ, R61, RZ, P6, !PT ;  /* 0x0000003dff3d7210 */ /* 0x000fe200037fe4ff */
[----:B------:R-:W-:Y:S01]  /*1f70*/  @!P0 CALL.REL.NOINC `(.L_x_0) ;  /* 0x0000001000008944 */ /* 0x000fe20003c00000 */
[----:B------:R-:W-:Y:S05]  /*1f80*/  BRA `(.L_x_1) ;  /* 0xffffe3b000007947 */ /* 0x000fea000383ffff */
.L_x_0:
[----:B------:R-:W0:Y:S01]  /*1f90*/  S2R R3, SR_CTAID.X ;  /* 0x0000000000037919 */ /* 0x000e220000002500 */
[----:B------:R-:W-:Y:S01]  /*1fa0*/  HFMA2.MMA R5, -RZ, RZ, 0, 2.384185791015625e-07 ;  /* 0x00000004ff057435 */ /* 0x000fe200000001ff */
[----:B------:R-:W-:Y:S02]  /*1fb0*/  FMNMX R71, RZ, R71, !PT ;  /* 0x00000047ff477209 */ /* 0x000fe40007800000 */
[----:B------:R-:W-:Y:S02]  /*1fc0*/  FMNMX R63, RZ, R63, !PT ;  /* 0x0000003fff3f7209 */ /* 0x000fe40007800000 */
[----:B------:R-:W-:Y:S02]  /*1fd0*/  FMNMX R67, RZ, R67, !PT ;  /* 0x00000043ff437209 */ /* 0x000fe40007800000 */
[----:B------:R-:W-:Y:S01]  /*1fe0*/  FMNMX R69, RZ, R69, !PT ;  /* 0x00000045ff457209 */ /* 0x000fe20007800000 */
[----:B0-----:R-:W-:-:S04]  /*1ff0*/  IMAD R2, R3, 0xc4, R6 ;  /* 0x000000c403027824 */ /* 0x001fc800078e0206 */
[----:B------:R-:W-:-:S05]  /*2000*/  IMAD.WIDE R2, R2, R5, c[0x0][0x170] ;  /* 0x00005c0002027625 */ /* 0x000fca00078e0205 */
[----:B------:R-:W-:Y:S04]  /*2010*/  STG.E [R2.64], R71 ;  /* 0x0000004702007986 */ /* 0x000fe8000c101904 */
[----:B------:R-:W-:Y:S04]  /*2020*/  STG.E [R2.64+0xc4], R63 ;  /* 0x0000c43f02007986 */ /* 0x000fe8000c101904 */
[----:B------:R-:W-:Y:S04]  /*2030*/  STG.E [R2.64+0x188], R67 ;  /* 0x0001884302007986 */ /* 0x000fe8000c101904 */
[----:B------:R-:W-:Y:S01]  /*2040*/  STG.E [R2.64+0x24c], R69 ;  /* 0x00024c4502007986 */ /* 0x000fe2000c101904 */
[----:B------:R-:W-:Y:S05]  /*2050*/  EXIT ;  /* 0x000000000000794d */ /* 0x000fea0003800000 */
.L_x_2:
[----:B------:R-:W-:-:S00]  /*2060*/  BRA `(.L_x_2) ;  /* 0xfffffff000007947 */ /* 0x000fc0000383ffff */
[----:B------:R-:W-:-:S00]  /*2070*/  NOP ;  /* 0x0000000000007918 */ /* 0x000fc00000000000 */
        /* <DEDUP_REMOVED lines=8> */
.L_x_3:


//--------------------- .nv.shared.candidate0     --------------------------
	.section	.nv.shared.candidate0,"aw",@nobits
	.align	4
.nv.shared.candidate0:
	.zero		13568
